	.target	sm_90a

	.elftype	@"ET_EXEC"


//--------------------- .note.nv.tkinfo           --------------------------
	.section	.note.nv.tkinfo,"",@"SHT_NOTE"
	.sectionflags	@"SHF_NOTE_NV_TKINFO"
	.tkinfo
        /*0018*/ 	.word	0x00000002
        /*0030*/ 	.string	""
        /*0030*/ 	.string	"ptxas"
        /*0030*/ 	.string	"Cuda compilation tools, release 13.0, V13.0.88"
        /*0030*/ 	.string	"Build cuda_13.0.r13.0/compiler.36424714_0"
        /*0030*/ 	.string	"-arch sm_90a -m 64 "



//--------------------- .note.nv.cuinfo           --------------------------
	.section	.note.nv.cuinfo,"",@"SHT_NOTE"
	.sectionflags	@"SHF_NOTE_NV_CUINFO"
        /*0018*/ 	.short	0x0002
        /*001a*/ 	.short	0x005a
        /*001c*/ 	.short	0x0082
	.zero		2


//--------------------- .nv.info                  --------------------------
	.section	.nv.info,"",@"SHT_CUDA_INFO"
	.align	4


	//----- nvinfo : EIATTR_REGCOUNT
	.align		4
        /*0000*/ 	.byte	0x04, 0x2f
        /*0002*/ 	.short	(.L_16 - .L_15)
	.align		4
.L_15:
        /*0004*/ 	.word	index@(_ZN7cutlass13device_kernelINS_4gemm6kernel13GemmUniversalIN4cute5tupleIJiiiiEEENS1_10collective13CollectiveMmaINS1_49MainloopSm90TmaGmmaRmemAWarpSpecializedMixedInputILi7ENS5_IJNS4_1CILi1EEESB_SB_EEENS1_35KernelTmaWarpSpecializedCooperativeEEENS5_IJNSA_ILi128EEENSA_ILi64EEESF_EEENS_10bfloat16_tENS5_IJlSB_lEEENS5_IJNS_12float_e4m3_tEEEESJ_NS4_8TiledMMAINS4_8MMA_AtomIJNS4_4SM904GMMA27MMA_64x64x16_F32BF16BF16_RSILNSP_5MajorE0ELSR_0ELNSP_7ScaleInE1ELSS_1EEEEEENS4_6LayoutINS5_IJNSA_ILi2EEESB_SB_EEENS5_IJSB_NSA_ILi0EEESY_EEEEENS5_IJNS4_10UnderscoreES11_S11_EEEEENS4_13SM90_TMA_LOADENS4_14ComposedLayoutINS4_7SwizzleILi3ELi4ELi3EEENS4_18smem_ptr_flag_bitsILi16EEENSV_INS5_IJNSA_ILi8EEESG_EEENS5_IJSG_SB_EEEEEEEvNS4_8identityES14_NS15_IS17_NS18_ILi8EEENSV_INS5_IJS1A_SF_EEENS5_IJSF_SB_EEEEEEENS4_9Copy_AtomIJNS4_39AutoVectorizingCopyWithAssumedAlignmentILi128EEESK_EEES1F_EENS_8epilogue10collective6detail29Sm90TmaWarpSpecializedAdapterINS1R_15DefaultEpilogueISI_SJ_SJ_NS1Q_6thread17LinearCombinationISI_Li1EffLNS1V_9ScaleType4KindE0ELNS_15FloatRoundStyleE2ESI_EENS1_15EpilogueDefaultEEEEEvvEEEEvNT_6ParamsE)
        /*0008*/ 	.word	0x000000a8


	//----- nvinfo : EIATTR_FRAME_SIZE
	.align		4
.L_16:
        /*000c*/ 	.byte	0x04, 0x11
        /*000e*/ 	.short	(.L_18 - .L_17)
	.align		4
.L_17:
        /*0010*/ 	.word	index@(_ZN7cutlass13device_kernelINS_4gemm6kernel13GemmUniversalIN4cute5tupleIJiiiiEEENS1_10collective13CollectiveMmaINS1_49MainloopSm90TmaGmmaRmemAWarpSpecializedMixedInputILi7ENS5_IJNS4_1CILi1EEESB_SB_EEENS1_35KernelTmaWarpSpecializedCooperativeEEENS5_IJNSA_ILi128EEENSA_ILi64EEESF_EEENS_10bfloat16_tENS5_IJlSB_lEEENS5_IJNS_12float_e4m3_tEEEESJ_NS4_8TiledMMAINS4_8MMA_AtomIJNS4_4SM904GMMA27MMA_64x64x16_F32BF16BF16_RSILNSP_5MajorE0ELSR_0ELNSP_7ScaleInE1ELSS_1EEEEEENS4_6LayoutINS5_IJNSA_ILi2EEESB_SB_EEENS5_IJSB_NSA_ILi0EEESY_EEEEENS5_IJNS4_10UnderscoreES11_S11_EEEEENS4_13SM90_TMA_LOADENS4_14ComposedLayoutINS4_7SwizzleILi3ELi4ELi3EEENS4_18smem_ptr_flag_bitsILi16EEENSV_INS5_IJNSA_ILi8EEESG_EEENS5_IJSG_SB_EEEEEEEvNS4_8identityES14_NS15_IS17_NS18_ILi8EEENSV_INS5_IJS1A_SF_EEENS5_IJSF_SB_EEEEEEENS4_9Copy_AtomIJNS4_39AutoVectorizingCopyWithAssumedAlignmentILi128EEESK_EEES1F_EENS_8epilogue10collective6detail29Sm90TmaWarpSpecializedAdapterINS1R_15DefaultEpilogueISI_SJ_SJ_NS1Q_6thread17LinearCombinationISI_Li1EffLNS1V_9ScaleType4KindE0ELNS_15FloatRoundStyleE2ESI_EENS1_15EpilogueDefaultEEEEEvvEEEEvNT_6ParamsE)
        /*0014*/ 	.word	0x00000000


	//----- nvinfo : EIATTR_MIN_STACK_SIZE
	.align		4
.L_18:
        /*0018*/ 	.byte	0x04, 0x12
        /*001a*/ 	.short	(.L_20 - .L_19)
	.align		4
.L_19:
        /*001c*/ 	.word	index@(_ZN7cutlass13device_kernelINS_4gemm6kernel13GemmUniversalIN4cute5tupleIJiiiiEEENS1_10collective13CollectiveMmaINS1_49MainloopSm90TmaGmmaRmemAWarpSpecializedMixedInputILi7ENS5_IJNS4_1CILi1EEESB_SB_EEENS1_35KernelTmaWarpSpecializedCooperativeEEENS5_IJNSA_ILi128EEENSA_ILi64EEESF_EEENS_10bfloat16_tENS5_IJlSB_lEEENS5_IJNS_12float_e4m3_tEEEESJ_NS4_8TiledMMAINS4_8MMA_AtomIJNS4_4SM904GMMA27MMA_64x64x16_F32BF16BF16_RSILNSP_5MajorE0ELSR_0ELNSP_7ScaleInE1ELSS_1EEEEEENS4_6LayoutINS5_IJNSA_ILi2EEESB_SB_EEENS5_IJSB_NSA_ILi0EEESY_EEEEENS5_IJNS4_10UnderscoreES11_S11_EEEEENS4_13SM90_TMA_LOADENS4_14ComposedLayoutINS4_7SwizzleILi3ELi4ELi3EEENS4_18smem_ptr_flag_bitsILi16EEENSV_INS5_IJNSA_ILi8EEESG_EEENS5_IJSG_SB_EEEEEEEvNS4_8identityES14_NS15_IS17_NS18_ILi8EEENSV_INS5_IJS1A_SF_EEENS5_IJSF_SB_EEEEEEENS4_9Copy_AtomIJNS4_39AutoVectorizingCopyWithAssumedAlignmentILi128EEESK_EEES1F_EENS_8epilogue10collective6detail29Sm90TmaWarpSpecializedAdapterINS1R_15DefaultEpilogueISI_SJ_SJ_NS1Q_6thread17LinearCombinationISI_Li1EffLNS1V_9ScaleType4KindE0ELNS_15FloatRoundStyleE2ESI_EENS1_15EpilogueDefaultEEEEEvvEEEEvNT_6ParamsE)
        /*0020*/ 	.word	0x00000000
.L_20:


//--------------------- .nv.compat                --------------------------
	.section	.nv.compat,"",@"SHT_CUDA_COMPAT_INFO"
	.align	4
        /*0000*/ 	.byte	0x02, 0x09, 0x01, 0x00, 0x02, 0x02, 0x04, 0x00, 0x02, 0x05, 0x05, 0x00, 0x03, 0x07, 0x01, 0x01
        /*0010*/ 	.byte	0x02, 0x03, 0x01, 0x00, 0x02, 0x06, 0x01, 0x00, 0x04, 0x0b, 0x08, 0x00, 0x00, 0x00, 0x00, 0x00
        /*0020*/ 	.byte	0x00, 0x00, 0x00, 0x00


//--------------------- .nv.info._ZN7cutlass13device_kernelINS_4gemm6kernel13GemmUniversalIN4cute5tupleIJiiiiEEENS1_10collective13CollectiveMmaINS1_49MainloopSm90TmaGmmaRmemAWarpSpecializedMixedInputILi7ENS5_IJNS4_1CILi1EEESB_SB_EEENS1_35KernelTmaWarpSpecializedCooperativeEEENS5_IJNSA_ILi128EEENSA_ILi64EEESF_EEENS_10bfloat16_tENS5_IJlSB_lEEENS5_IJNS_12float_e4m3_tEEEESJ_NS4_8TiledMMAINS4_8MMA_AtomIJNS4_4SM904GMMA27MMA_64x64x16_F32BF16BF16_RSILNSP_5MajorE0ELSR_0ELNSP_7ScaleInE1ELSS_1EEEEEENS4_6LayoutINS5_IJNSA_ILi2EEESB_SB_EEENS5_IJSB_NSA_ILi0EEESY_EEEEENS5_IJNS4_10UnderscoreES11_S11_EEEEENS4_13SM90_TMA_LOADENS4_14ComposedLayoutINS4_7SwizzleILi3ELi4ELi3EEENS4_18smem_ptr_flag_bitsILi16EEENSV_INS5_IJNSA_ILi8EEESG_EEENS5_IJSG_SB_EEEEEEEvNS4_8identityES14_NS15_IS17_NS18_ILi8EEENSV_INS5_IJS1A_SF_EEENS5_IJSF_SB_EEEEEEENS4_9Copy_AtomIJNS4_39AutoVectorizingCopyWithAssumedAlignmentILi128EEESK_EEES1F_EENS_8epilogue10collective6detail29Sm90TmaWarpSpecializedAdapterINS1R_15DefaultEpilogueISI_SJ_SJ_NS1Q_6thread17LinearCombinationISI_Li1EffLNS1V_9ScaleType4KindE0ELNS_15FloatRoundStyleE2ESI_EENS1_15EpilogueDefaultEEEEEvvEEEEvNT_6ParamsE --------------------------
	.section	.nv.info._ZN7cutlass13device_kernelINS_4gemm6kernel13GemmUniversalIN4cute5tupleIJiiiiEEENS1_10collective13CollectiveMmaINS1_49MainloopSm90TmaGmmaRmemAWarpSpecializedMixedInputILi7ENS5_IJNS4_1CILi1EEESB_SB_EEENS1_35KernelTmaWarpSpecializedCooperativeEEENS5_IJNSA_ILi128EEENSA_ILi64EEESF_EEENS_10bfloat16_tENS5_IJlSB_lEEENS5_IJNS_12float_e4m3_tEEEESJ_NS4_8TiledMMAINS4_8MMA_AtomIJNS4_4SM904GMMA27MMA_64x64x16_F32BF16BF16_RSILNSP_5MajorE0ELSR_0ELNSP_7ScaleInE1ELSS_1EEEEEENS4_6LayoutINS5_IJNSA_ILi2EEESB_SB_EEENS5_IJSB_NSA_ILi0EEESY_EEEEENS5_IJNS4_10UnderscoreES11_S11_EEEEENS4_13SM90_TMA_LOADENS4_14ComposedLayoutINS4_7SwizzleILi3ELi4ELi3EEENS4_18smem_ptr_flag_bitsILi16EEENSV_INS5_IJNSA_ILi8EEESG_EEENS5_IJSG_SB_EEEEEEEvNS4_8identityES14_NS15_IS17_NS18_ILi8EEENSV_INS5_IJS1A_SF_EEENS5_IJSF_SB_EEEEEEENS4_9Copy_AtomIJNS4_39AutoVectorizingCopyWithAssumedAlignmentILi128EEESK_EEES1F_EENS_8epilogue10collective6detail29Sm90TmaWarpSpecializedAdapterINS1R_15DefaultEpilogueISI_SJ_SJ_NS1Q_6thread17LinearCombinationISI_Li1EffLNS1V_9ScaleType4KindE0ELNS_15FloatRoundStyleE2ESI_EENS1_15EpilogueDefaultEEEEEvvEEEEvNT_6ParamsE,"",@"SHT_CUDA_INFO"
	.sectionflags	@""
	.align	4


	//----- nvinfo : EIATTR_CUDA_API_VERSION
	.align		4
        /*0000*/ 	.byte	0x04, 0x37
        /*0002*/ 	.short	(.L_22 - .L_21)
.L_21:
        /*0004*/ 	.word	0x00000082


	//----- nvinfo : EIATTR_KPARAM_INFO
	.align		4
.L_22:
        /*0008*/ 	.byte	0x04, 0x17
        /*000a*/ 	.short	(.L_24 - .L_23)
.L_23:
        /*000c*/ 	.word	0x00000000
        /*0010*/ 	.short	0x0000
        /*0012*/ 	.short	0x0070
        /*0014*/ 	.byte	0x00, 0xf0, 0x01, 0x18


	//----- nvinfo : EIATTR_SPARSE_MMA_MASK
	.align		4
.L_24:
        /*0018*/ 	.byte	0x03, 0x50
        /*001a*/ 	.short	0x0000


	//----- nvinfo : EIATTR_MAXREG_COUNT
	.align		4
        /*001c*/ 	.byte	0x03, 0x1b
        /*001e*/ 	.short	0x00a8


	//----- nvinfo : EIATTR_NUM_BARRIERS
	.align		4
        /*0020*/ 	.byte	0x02, 0x4c
        /*0022*/ 	.byte	0x01
	.zero		1


	//----- nvinfo : EIATTR_EXTERNS
	.align		4
        /*0024*/ 	.byte	0x04, 0x0f
        /*0026*/ 	.short	(.L_26 - .L_25)


	//   ....[0]....
	.align		4
.L_25:
        /*0028*/ 	.word	index@(__assertfail)


	//----- nvinfo : EIATTR_MERCURY_ISA_VERSION
	.align		4
.L_26:
        /*002c*/ 	.byte	0x03, 0x5f
        /*002e*/ 	.short	0x0101


	//----- nvinfo : EIATTR_INT_WARP_WIDE_INSTR_OFFSETS
	.align		4
        /*0030*/ 	.byte	0x04, 0x31
        /*0032*/ 	.short	(.L_28 - .L_27)


	//   ....[0]....
.L_27:
        /*0034*/ 	.word	0x00000420


	//   ....[1]....
        /*0038*/ 	.word	0x00000430


	//   ....[2]....
        /*003c*/ 	.word	0x00000520


	//----- nvinfo : EIATTR_COOP_GROUP_MASK_REGIDS
	.align		4
.L_28:
        /*0040*/ 	.byte	0x04, 0x29
        /*0042*/ 	.short	(.L_30 - .L_29)


	//   ....[0]....
.L_29:
        /*0044*/ 	.word	0xffffffff


	//   ....[1]....
        /*0048*/ 	.word	0xffffffff


	//   ....[2]....
        /*004c*/ 	.word	0xffffffff


	//   ....[3]....
        /*0050*/ 	.word	0xffffffff


	//   ....[4]....
        /*0054*/ 	.word	0x0500000f


	//----- nvinfo : EIATTR_COOP_GROUP_INSTR_OFFSETS
	.align		4
.L_30:
        /*0058*/ 	.byte	0x04, 0x28
        /*005a*/ 	.short	(.L_32 - .L_31)


	//   ....[0]....
.L_31:
        /*005c*/ 	.word	0x00000060


	//   ....[1]....
        /*0060*/ 	.word	0x00000070


	//   ....[2]....
        /*0064*/ 	.word	0x00000130


	//   ....[3]....
        /*0068*/ 	.word	0x00000320


	//   ....[4]....
        /*006c*/ 	.word	0x00008cd0


	//----- nvinfo : EIATTR_REG_RECONFIG
	.align		4
.L_32:
        /*0070*/ 	.byte	0x01, 0x54
	.zero		2


	//----- nvinfo : EIATTR_SYSCALL_OFFSETS
	.align		4
        /*0074*/ 	.byte	0x04, 0x46
        /*0076*/ 	.short	(.L_34 - .L_33)


	//   ....[0]....
.L_33:
        /*0078*/ 	.word	0x000014b0


	//   ....[1]....
        /*007c*/ 	.word	0x00007b00


	//   ....[2]....
        /*0080*/ 	.word	0x00007c30


	//----- nvinfo : EIATTR_MBARRIER_INSTR_OFFSETS
	.align		4
.L_34:
        /*0084*/ 	.byte	0x04, 0x39
        /*0086*/ 	.short	(.L_36 - .L_35)


	//   ....[0]....
.L_35:
        /*0088*/ 	.word	0x00000230
        /*008c*/ 	.word	0x000000ff
        /*0090*/ 	.word	0x00000000
        /*0094*/ 	.short	0x0100
        /*0096*/ 	.byte	0x08
	.zero		1


	//   ....[1]....
        /*0098*/ 	.word	0x00000240
        /*009c*/ 	.word	0x000000ff
        /*00a0*/ 	.word	0x00000038
        /*00a4*/ 	.short	0x0100
        /*00a6*/ 	.byte	0x08
	.zero		1


	//   ....[2]....
        /*00a8*/ 	.word	0x00000250
        /*00ac*/ 	.word	0x000000ff
        /*00b0*/ 	.word	0x00000008
        /*00b4*/ 	.short	0x0100
        /*00b6*/ 	.byte	0x08
	.zero		1


	//   ....[3]....
        /*00b8*/ 	.word	0x00000260
        /*00bc*/ 	.word	0x000000ff
        /*00c0*/ 	.word	0x00000040
        /*00c4*/ 	.short	0x0100
        /*00c6*/ 	.byte	0x08
	.zero		1


	//   ....[4]....
        /*00c8*/ 	.word	0x00000270
        /*00cc*/ 	.word	0x000000ff
        /*00d0*/ 	.word	0x00000010
        /*00d4*/ 	.short	0x0100
        /*00d6*/ 	.byte	0x08
	.zero		1


	//   ....[5]....
        /*00d8*/ 	.word	0x00000280
        /*00dc*/ 	.word	0x000000ff
        /*00e0*/ 	.word	0x00000048
        /*00e4*/ 	.short	0x0100
        /*00e6*/ 	.byte	0x08
	.zero		1


	//   ....[6]....
        /*00e8*/ 	.word	0x00000290
        /*00ec*/ 	.word	0x000000ff
        /*00f0*/ 	.word	0x00000018
        /*00f4*/ 	.short	0x0100
        /*00f6*/ 	.byte	0x08
	.zero		1


	//   ....[7]....
        /*00f8*/ 	.word	0x000002a0
        /*00fc*/ 	.word	0x000000ff
        /*0100*/ 	.word	0x00000050
        /*0104*/ 	.short	0x0100
        /*0106*/ 	.byte	0x08
	.zero		1


	//   ....[8]....
        /*0108*/ 	.word	0x000002b0
        /*010c*/ 	.word	0x000000ff
        /*0110*/ 	.word	0x00000020
        /*0114*/ 	.short	0x0100
        /*0116*/ 	.byte	0x08
	.zero		1


	//   ....[9]....
        /*0118*/ 	.word	0x000002c0
        /*011c*/ 	.word	0x000000ff
        /*0120*/ 	.word	0x00000058
        /*0124*/ 	.short	0x0100
        /*0126*/ 	.byte	0x08
	.zero		1


	//   ....[10]....
        /*0128*/ 	.word	0x000002d0
        /*012c*/ 	.word	0x000000ff
        /*0130*/ 	.word	0x00000028
        /*0134*/ 	.short	0x0100
        /*0136*/ 	.byte	0x08
	.zero		1


	//   ....[11]....
        /*0138*/ 	.word	0x000002e0
        /*013c*/ 	.word	0x000000ff
        /*0140*/ 	.word	0x00000060
        /*0144*/ 	.short	0x0100
        /*0146*/ 	.byte	0x08
	.zero		1


	//   ....[12]....
        /*0148*/ 	.word	0x000002f0
        /*014c*/ 	.word	0x000000ff
        /*0150*/ 	.word	0x00000030
        /*0154*/ 	.short	0x0100
        /*0156*/ 	.byte	0x08
	.zero		1


	//   ....[13]....
        /*0158*/ 	.word	0x00000300
        /*015c*/ 	.word	0x000000ff
        /*0160*/ 	.word	0x00000068
        /*0164*/ 	.short	0x0100
        /*0166*/ 	.byte	0x08
	.zero		1


	//   ....[14]....
        /*0168*/ 	.word	0x000005a0
        /*016c*/ 	.word	0x000000ff
        /*0170*/ 	.word	0x00000080
        /*0174*/ 	.short	0x0100
        /*0176*/ 	.byte	0x08
	.zero		1


	//   ....[15]....
        /*0178*/ 	.word	0x00000620
        /*017c*/ 	.word	0x000000ff
        /*0180*/ 	.word	0x00000088
        /*0184*/ 	.short	0x0100
        /*0186*/ 	.byte	0x08
	.zero		1


	//   ....[16]....
        /*0188*/ 	.word	0x00001550
        /*018c*/ 	.word	0x00000003
        /*0190*/ 	.word	0x00000000
        /*0194*/ 	.short	0x010a
        /*0196*/ 	.byte	0x3f
	.zero		1


	//   ....[17]....
        /*0198*/ 	.word	0x00001590
        /*019c*/ 	.word	0x00000003
        /*01a0*/ 	.word	0x00000000
        /*01a4*/ 	.short	0x010a
        /*01a6*/ 	.byte	0x3f
	.zero		1


	//   ....[18]....
        /*01a8*/ 	.word	0x000016a0
        /*01ac*/ 	.word	0x00000006
        /*01b0*/ 	.word	0x00000000
        /*01b4*/ 	.short	0x010a
        /*01b6*/ 	.byte	0x3f
	.zero		1


	//   ....[19]....
        /*01b8*/ 	.word	0x00002550
        /*01bc*/ 	.word	0x00000006
        /*01c0*/ 	.word	0x00000000
        /*01c4*/ 	.short	0x010a
        /*01c6*/ 	.byte	0x3f
	.zero		1


	//   ....[20]....
        /*01c8*/ 	.word	0x00002a70
        /*01cc*/ 	.word	0x00000006
        /*01d0*/ 	.word	0x00000000
        /*01d4*/ 	.short	0x010a
        /*01d6*/ 	.byte	0x3f
	.zero		1


	//   ....[21]....
        /*01d8*/ 	.word	0x00003650
        /*01dc*/ 	.word	0x00000008
        /*01e0*/ 	.word	0x00000000
        /*01e4*/ 	.short	0x0101
        /*01e6*/ 	.byte	0x3f
	.zero		1


	//   ....[22]....
        /*01e8*/ 	.word	0x000036f0
        /*01ec*/ 	.word	0x00000006
        /*01f0*/ 	.word	0x00000000
        /*01f4*/ 	.short	0x010a
        /*01f6*/ 	.byte	0x3f
	.zero		1


	//   ....[23]....
        /*01f8*/ 	.word	0x00004720
        /*01fc*/ 	.word	0x00000003
        /*0200*/ 	.word	0x00000000
        /*0204*/ 	.short	0x0101
        /*0206*/ 	.byte	0x3f
	.zero		1


	//   ....[24]....
        /*0208*/ 	.word	0x00004810
        /*020c*/ 	.word	0x000000ff
        /*0210*/ 	.word	0x00000000
        /*0214*/ 	.short	0x0101
        /*0216*/ 	.byte	0x04
	.zero		1


	//   ....[25]....
        /*0218*/ 	.word	0x00007d20
        /*021c*/ 	.word	0x00000008
        /*0220*/ 	.word	0x00000038
        /*0224*/ 	.short	0x010a
        /*0226*/ 	.byte	0x3f
	.zero		1


	//   ....[26]....
        /*0228*/ 	.word	0x000081b0
        /*022c*/ 	.word	0x00000013
        /*0230*/ 	.word	0x00000088
        /*0234*/ 	.short	0x0101
        /*0236*/ 	.byte	0x3f
	.zero		1


	//   ....[27]....
        /*0238*/ 	.word	0x000088d0
        /*023c*/ 	.word	0x00000005
        /*0240*/ 	.word	0x00000000
        /*0244*/ 	.short	0x010a
        /*0246*/ 	.byte	0x3f
	.zero		1


	//   ....[28]....
        /*0248*/ 	.word	0x00008950
        /*024c*/ 	.word	0x00000007
        /*0250*/ 	.word	0x00000000
        /*0254*/ 	.short	0x010a
        /*0256*/ 	.byte	0x3f
	.zero		1


	//   ....[29]....
        /*0258*/ 	.word	0x000089e0
        /*025c*/ 	.word	0x00000006
        /*0260*/ 	.word	0x00000000
        /*0264*/ 	.short	0x010a
        /*0266*/ 	.byte	0x3f
	.zero		1


	//   ....[30]....
        /*0268*/ 	.word	0x00008a70
        /*026c*/ 	.word	0x00000009
        /*0270*/ 	.word	0x00000000
        /*0274*/ 	.short	0x010a
        /*0276*/ 	.byte	0x3f
	.zero		1


	//   ....[31]....
        /*0278*/ 	.word	0x00008b00
        /*027c*/ 	.word	0x00000008
        /*0280*/ 	.word	0x00000000
        /*0284*/ 	.short	0x010a
        /*0286*/ 	.byte	0x3f
	.zero		1


	//   ....[32]....
        /*0288*/ 	.word	0x00008b90
        /*028c*/ 	.word	0x0000000b
        /*0290*/ 	.word	0x00000000
        /*0294*/ 	.short	0x010a
        /*0296*/ 	.byte	0x3f
	.zero		1


	//   ....[33]....
        /*0298*/ 	.word	0x00008c20
        /*029c*/ 	.word	0x00000003
        /*02a0*/ 	.word	0x00000000
        /*02a4*/ 	.short	0x010a
        /*02a6*/ 	.byte	0x3f
	.zero		1


	//   ....[34]....
        /*02a8*/ 	.word	0x00008d00
        /*02ac*/ 	.word	0x00000003
        /*02b0*/ 	.word	0x00000000
        /*02b4*/ 	.short	0x010a
        /*02b6*/ 	.byte	0x3f
	.zero		1


	//   ....[35]....
        /*02b8*/ 	.word	0x00008d50
        /*02bc*/ 	.word	0x00000006
        /*02c0*/ 	.word	0x00000000
        /*02c4*/ 	.short	0x010a
        /*02c6*/ 	.byte	0x3f
	.zero		1


	//   ....[36]....
        /*02c8*/ 	.word	0x00008da0
        /*02cc*/ 	.word	0x00000006
        /*02d0*/ 	.word	0x00000000
        /*02d4*/ 	.short	0x010a
        /*02d6*/ 	.byte	0x3f
	.zero		1


	//   ....[37]....
        /*02d8*/ 	.word	0x00008df0
        /*02dc*/ 	.word	0x00000008
        /*02e0*/ 	.word	0x00000038
        /*02e4*/ 	.short	0x010a
        /*02e6*/ 	.byte	0x3f
	.zero		1


	//   ....[38]....
        /*02e8*/ 	.word	0x00008f40
        /*02ec*/ 	.word	0x00000005
        /*02f0*/ 	.word	0x00000000
        /*02f4*/ 	.short	0x010a
        /*02f6*/ 	.byte	0x3f
	.zero		1


	//   ....[39]....
        /*02f8*/ 	.word	0x00008f90
        /*02fc*/ 	.word	0x00000007
        /*0300*/ 	.word	0x00000000
        /*0304*/ 	.short	0x010a
        /*0306*/ 	.byte	0x3f
	.zero		1


	//   ....[40]....
        /*0308*/ 	.word	0x00008fe0
        /*030c*/ 	.word	0x00000006
        /*0310*/ 	.word	0x00000000
        /*0314*/ 	.short	0x010a
        /*0316*/ 	.byte	0x3f
	.zero		1


	//   ....[41]....
        /*0318*/ 	.word	0x00009030
        /*031c*/ 	.word	0x00000009
        /*0320*/ 	.word	0x00000000
        /*0324*/ 	.short	0x010a
        /*0326*/ 	.byte	0x3f
	.zero		1


	//   ....[42]....
        /*0328*/ 	.word	0x00009080
        /*032c*/ 	.word	0x00000008
        /*0330*/ 	.word	0x00000000
        /*0334*/ 	.short	0x010a
        /*0336*/ 	.byte	0x3f
	.zero		1


	//   ....[43]....
        /*0338*/ 	.word	0x000090d0
        /*033c*/ 	.word	0x0000000b
        /*0340*/ 	.word	0x00000000
        /*0344*/ 	.short	0x010a
        /*0346*/ 	.byte	0x3f
	.zero		1


	//----- nvinfo : EIATTR_NUM_MBARRIERS
	.align		4
.L_36:
        /*0348*/ 	.byte	0x03, 0x38
        /*034a*/ 	.short	0x0010


	//----- nvinfo : EIATTR_EXIT_INSTR_OFFSETS
	.align		4
        /*034c*/ 	.byte	0x04, 0x1c
        /*034e*/ 	.short	(.L_38 - .L_37)


	//   ....[0]....
.L_37:
        /*0350*/ 	.word	0x000006c0


	//   ....[1]....
        /*0354*/ 	.word	0x00000f90


	//   ....[2]....
        /*0358*/ 	.word	0x000071b0


	//   ....[3]....
        /*035c*/ 	.word	0x000077d0


	//   ....[4]....
        /*0360*/ 	.word	0x00008c70


	//----- nvinfo : EIATTR_MAX_THREADS
	.align		4
.L_38:
        /*0364*/ 	.byte	0x04, 0x05
        /*0366*/ 	.short	(.L_40 - .L_39)
.L_39:
        /*0368*/ 	.word	0x00000180
        /*036c*/ 	.word	0x00000001
        /*0370*/ 	.word	0x00000001


	//----- nvinfo : EIATTR_CRS_STACK_SIZE
	.align		4
.L_40:
        /*0374*/ 	.byte	0x04, 0x1e
        /*0376*/ 	.short	(.L_42 - .L_41)
.L_41:
        /*0378*/ 	.word	0x00000000


	//----- nvinfo : EIATTR_CBANK_PARAM_SIZE
	.align		4
.L_42:
        /*037c*/ 	.byte	0x03, 0x19
        /*037e*/ 	.short	0x0670


	//----- nvinfo : EIATTR_PARAM_CBANK
	.align		4
        /*0380*/ 	.byte	0x04, 0x0a
        /*0382*/ 	.short	(.L_44 - .L_43)
	.align		4
.L_43:
        /*0384*/ 	.word	index@(.nv.constant0._ZN7cutlass13device_kernelINS_4gemm6kernel13GemmUniversalIN4cute5tupleIJiiiiEEENS1_10collective13CollectiveMmaINS1_49MainloopSm90TmaGmmaRmemAWarpSpecializedMixedInputILi7ENS5_IJNS4_1CILi1EEESB_SB_EEENS1_35KernelTmaWarpSpecializedCooperativeEEENS5_IJNSA_ILi128EEENSA_ILi64EEESF_EEENS_10bfloat16_tENS5_IJlSB_lEEENS5_IJNS_12float_e4m3_tEEEESJ_NS4_8TiledMMAINS4_8MMA_AtomIJNS4_4SM904GMMA27MMA_64x64x16_F32BF16BF16_RSILNSP_5MajorE0ELSR_0ELNSP_7ScaleInE1ELSS_1EEEEEENS4_6LayoutINS5_IJNSA_ILi2EEESB_SB_EEENS5_IJSB_NSA_ILi0EEESY_EEEEENS5_IJNS4_10UnderscoreES11_S11_EEEEENS4_13SM90_TMA_LOADENS4_14ComposedLayoutINS4_7SwizzleILi3ELi4ELi3EEENS4_18smem_ptr_flag_bitsILi16EEENSV_INS5_IJNSA_ILi8EEESG_EEENS5_IJSG_SB_EEEEEEEvNS4_8identityES14_NS15_IS17_NS18_ILi8EEENSV_INS5_IJS1A_SF_EEENS5_IJSF_SB_EEEEEEENS4_9Copy_AtomIJNS4_39AutoVectorizingCopyWithAssumedAlignmentILi128EEESK_EEES1F_EENS_8epilogue10collective6detail29Sm90TmaWarpSpecializedAdapterINS1R_15DefaultEpilogueISI_SJ_SJ_NS1Q_6thread17LinearCombinationISI_Li1EffLNS1V_9ScaleType4KindE0ELNS_15FloatRoundStyleE2ESI_EENS1_15EpilogueDefaultEEEEEvvEEEEvNT_6ParamsE)
        /*0388*/ 	.short	0x0210
        /*038a*/ 	.short	0x0670


	//----- nvinfo : EIATTR_SW_WAR
	.align		4
.L_44:
        /*038c*/ 	.byte	0x04, 0x36
        /*038e*/ 	.short	(.L_46 - .L_45)
.L_45:
        /*0390*/ 	.word	0x00000008
.L_46:


//--------------------- .nv.callgraph             --------------------------
	.section	.nv.callgraph,"",@"SHT_CUDA_CALLGRAPH"
	.align	4
	.sectionentsize	8
	.align		4
        /*0000*/ 	.word	0x00000000
	.align		4
        /*0004*/ 	.word	0xffffffff
	.align		4
        /*0008*/ 	.word	index@(_ZN7cutlass13device_kernelINS_4gemm6kernel13GemmUniversalIN4cute5tupleIJiiiiEEENS1_10collective13CollectiveMmaINS1_49MainloopSm90TmaGmmaRmemAWarpSpecializedMixedInputILi7ENS5_IJNS4_1CILi1EEESB_SB_EEENS1_35KernelTmaWarpSpecializedCooperativeEEENS5_IJNSA_ILi128EEENSA_ILi64EEESF_EEENS_10bfloat16_tENS5_IJlSB_lEEENS5_IJNS_12float_e4m3_tEEEESJ_NS4_8TiledMMAINS4_8MMA_AtomIJNS4_4SM904GMMA27MMA_64x64x16_F32BF16BF16_RSILNSP_5MajorE0ELSR_0ELNSP_7ScaleInE1ELSS_1EEEEEENS4_6LayoutINS5_IJNSA_ILi2EEESB_SB_EEENS5_IJSB_NSA_ILi0EEESY_EEEEENS5_IJNS4_10UnderscoreES11_S11_EEEEENS4_13SM90_TMA_LOADENS4_14ComposedLayoutINS4_7SwizzleILi3ELi4ELi3EEENS4_18smem_ptr_flag_bitsILi16EEENSV_INS5_IJNSA_ILi8EEESG_EEENS5_IJSG_SB_EEEEEEEvNS4_8identityES14_NS15_IS17_NS18_ILi8EEENSV_INS5_IJS1A_SF_EEENS5_IJSF_SB_EEEEEEENS4_9Copy_AtomIJNS4_39AutoVectorizingCopyWithAssumedAlignmentILi128EEESK_EEES1F_EENS_8epilogue10collective6detail29Sm90TmaWarpSpecializedAdapterINS1R_15DefaultEpilogueISI_SJ_SJ_NS1Q_6thread17LinearCombinationISI_Li1EffLNS1V_9ScaleType4KindE0ELNS_15FloatRoundStyleE2ESI_EENS1_15EpilogueDefaultEEEEEvvEEEEvNT_6ParamsE)
	.align		4
        /*000c*/ 	.word	index@(__assertfail)
	.align		4
        /*0010*/ 	.word	0x00000000
	.align		4
        /*0014*/ 	.word	0xfffffffe
	.align		4
        /*0018*/ 	.word	0x00000000
	.align		4
        /*001c*/ 	.word	0xfffffffd
	.align		4
        /*0020*/ 	.word	0x00000000
	.align		4
        /*0024*/ 	.word	0xfffffffc


//--------------------- .nv.constant4             --------------------------
	.section	.nv.constant4,"a",@progbits
	.align	8
	.align		8
.nv.constant4:
        /*0000*/ 	.dword	__assertfail
	.align		8
        /*0008*/ 	.dword	__unnamed_1
	.align		8
        /*0010*/ 	.dword	__unnamed_2
	.align		8
        /*0018*/ 	.dword	_ZN40_INTERNAL_cd7f390c_4_k_cu_7ba8ea17_171494cuda3std3__45__cpo5beginE
	.align		8
        /*0020*/ 	.dword	_ZN40_INTERNAL_cd7f390c_4_k_cu_7ba8ea17_171494cuda3std3__45__cpo3endE
	.align		8
        /*0028*/ 	.dword	_ZN40_INTERNAL_cd7f390c_4_k_cu_7ba8ea17_171494cuda3std3__45__cpo6cbeginE
	.align		8
        /*0030*/ 	.dword	_ZN40_INTERNAL_cd7f390c_4_k_cu_7ba8ea17_171494cuda3std3__45__cpo4cendE
	.align		8
        /*0038*/ 	.dword	_ZN40_INTERNAL_cd7f390c_4_k_cu_7ba8ea17_171494cuda3std3__442_GLOBAL__N__cd7f390c_4_k_cu_7ba8ea17_171496ignoreE
	.align		8
        /*0040*/ 	.dword	_ZN40_INTERNAL_cd7f390c_4_k_cu_7ba8ea17_171494cuda3std3__419piecewise_constructE
	.align		8
        /*0048*/ 	.dword	_ZN40_INTERNAL_cd7f390c_4_k_cu_7ba8ea17_171494cuda3std3__48in_placeE
	.align		8
        /*0050*/ 	.dword	_ZN40_INTERNAL_cd7f390c_4_k_cu_7ba8ea17_171494cuda3std6ranges3__45__cpo4swapE
	.align		8
        /*0058*/ 	.dword	_ZN40_INTERNAL_cd7f390c_4_k_cu_7ba8ea17_171494cuda3std6ranges3__45__cpo9iter_moveE
	.align		8
        /*0060*/ 	.dword	_ZN40_INTERNAL_cd7f390c_4_k_cu_7ba8ea17_171494cute7productE
	.align		8
        /*0068*/ 	.dword	_ZN40_INTERNAL_cd7f390c_4_k_cu_7ba8ea17_171494cute1_E
	.align		8
        /*0070*/ 	.dword	$str$24
	.align		8
        /*0078*/ 	.dword	$str$25


//--------------------- .text._ZN7cutlass13device_kernelINS_4gemm6kernel13GemmUniversalIN4cute5tupleIJiiiiEEENS1_10collective13CollectiveMmaINS1_49MainloopSm90TmaGmmaRmemAWarpSpecializedMixedInputILi7ENS5_IJNS4_1CILi1EEESB_SB_EEENS1_35KernelTmaWarpSpecializedCooperativeEEENS5_IJNSA_ILi128EEENSA_ILi64EEESF_EEENS_10bfloat16_tENS5_IJlSB_lEEENS5_IJNS_12float_e4m3_tEEEESJ_NS4_8TiledMMAINS4_8MMA_AtomIJNS4_4SM904GMMA27MMA_64x64x16_F32BF16BF16_RSILNSP_5MajorE0ELSR_0ELNSP_7ScaleInE1ELSS_1EEEEEENS4_6LayoutINS5_IJNSA_ILi2EEESB_SB_EEENS5_IJSB_NSA_ILi0EEESY_EEEEENS5_IJNS4_10UnderscoreES11_S11_EEEEENS4_13SM90_TMA_LOADENS4_14ComposedLayoutINS4_7SwizzleILi3ELi4ELi3EEENS4_18smem_ptr_flag_bitsILi16EEENSV_INS5_IJNSA_ILi8EEESG_EEENS5_IJSG_SB_EEEEEEEvNS4_8identityES14_NS15_IS17_NS18_ILi8EEENSV_INS5_IJS1A_SF_EEENS5_IJSF_SB_EEEEEEENS4_9Copy_AtomIJNS4_39AutoVectorizingCopyWithAssumedAlignmentILi128EEESK_EEES1F_EENS_8epilogue10collective6detail29Sm90TmaWarpSpecializedAdapterINS1R_15DefaultEpilogueISI_SJ_SJ_NS1Q_6thread17LinearCombinationISI_Li1EffLNS1V_9ScaleType4KindE0ELNS_15FloatRoundStyleE2ESI_EENS1_15EpilogueDefaultEEEEEvvEEEEvNT_6ParamsE --------------------------
	.section	.text._ZN7cutlass13device_kernelINS_4gemm6kernel13GemmUniversalIN4cute5tupleIJiiiiEEENS1_10collective13CollectiveMmaINS1_49MainloopSm90TmaGmmaRmemAWarpSpecializedMixedInputILi7ENS5_IJNS4_1CILi1EEESB_SB_EEENS1_35KernelTmaWarpSpecializedCooperativeEEENS5_IJNSA_ILi128EEENSA_ILi64EEESF_EEENS_10bfloat16_tENS5_IJlSB_lEEENS5_IJNS_12float_e4m3_tEEEESJ_NS4_8TiledMMAINS4_8MMA_AtomIJNS4_4SM904GMMA27MMA_64x64x16_F32BF16BF16_RSILNSP_5MajorE0ELSR_0ELNSP_7ScaleInE1ELSS_1EEEEEENS4_6LayoutINS5_IJNSA_ILi2EEESB_SB_EEENS5_IJSB_NSA_ILi0EEESY_EEEEENS5_IJNS4_10UnderscoreES11_S11_EEEEENS4_13SM90_TMA_LOADENS4_14ComposedLayoutINS4_7SwizzleILi3ELi4ELi3EEENS4_18smem_ptr_flag_bitsILi16EEENSV_INS5_IJNSA_ILi8EEESG_EEENS5_IJSG_SB_EEEEEEEvNS4_8identityES14_NS15_IS17_NS18_ILi8EEENSV_INS5_IJS1A_SF_EEENS5_IJSF_SB_EEEEEEENS4_9Copy_AtomIJNS4_39AutoVectorizingCopyWithAssumedAlignmentILi128EEESK_EEES1F_EENS_8epilogue10collective6detail29Sm90TmaWarpSpecializedAdapterINS1R_15DefaultEpilogueISI_SJ_SJ_NS1Q_6thread17LinearCombinationISI_Li1EffLNS1V_9ScaleType4KindE0ELNS_15FloatRoundStyleE2ESI_EENS1_15EpilogueDefaultEEEEEvvEEEEvNT_6ParamsE,"ax",@progbits
	.align	128
.text._ZN7cutlass13device_kernelINS_4gemm6kernel13GemmUniversalIN4cute5tupleIJiiiiEEENS1_10collective13CollectiveMmaINS1_49MainloopSm90TmaGmmaRmemAWarpSpecializedMixedInputILi7ENS5_IJNS4_1CILi1EEESB_SB_EEENS1_35KernelTmaWarpSpecializedCooperativeEEENS5_IJNSA_ILi128EEENSA_ILi64EEESF_EEENS_10bfloat16_tENS5_IJlSB_lEEENS5_IJNS_12float_e4m3_tEEEESJ_NS4_8TiledMMAINS4_8MMA_AtomIJNS4_4SM904GMMA27MMA_64x64x16_F32BF16BF16_RSILNSP_5MajorE0ELSR_0ELNSP_7ScaleInE1ELSS_1EEEEEENS4_6LayoutINS5_IJNSA_ILi2EEESB_SB_EEENS5_IJSB_NSA_ILi0EEESY_EEEEENS5_IJNS4_10UnderscoreES11_S11_EEEEENS4_13SM90_TMA_LOADENS4_14ComposedLayoutINS4_7SwizzleILi3ELi4ELi3EEENS4_18smem_ptr_flag_bitsILi16EEENSV_INS5_IJNSA_ILi8EEESG_EEENS5_IJSG_SB_EEEEEEEvNS4_8identityES14_NS15_IS17_NS18_ILi8EEENSV_INS5_IJS1A_SF_EEENS5_IJSF_SB_EEEEEEENS4_9Copy_AtomIJNS4_39AutoVectorizingCopyWithAssumedAlignmentILi128EEESK_EEES1F_EENS_8epilogue10collective6detail29Sm90TmaWarpSpecializedAdapterINS1R_15DefaultEpilogueISI_SJ_SJ_NS1Q_6thread17LinearCombinationISI_Li1EffLNS1V_9ScaleType4KindE0ELNS_15FloatRoundStyleE2ESI_EENS1_15EpilogueDefaultEEEEEvvEEEEvNT_6ParamsE:
        .type           _ZN7cutlass13device_kernelINS_4gemm6kernel13GemmUniversalIN4cute5tupleIJiiiiEEENS1_10collective13CollectiveMmaINS1_49MainloopSm90TmaGmmaRmemAWarpSpecializedMixedInputILi7ENS5_IJNS4_1CILi1EEESB_SB_EEENS1_35KernelTmaWarpSpecializedCooperativeEEENS5_IJNSA_ILi128EEENSA_ILi64EEESF_EEENS_10bfloat16_tENS5_IJlSB_lEEENS5_IJNS_12float_e4m3_tEEEESJ_NS4_8TiledMMAINS4_8MMA_AtomIJNS4_4SM904GMMA27MMA_64x64x16_F32BF16BF16_RSILNSP_5MajorE0ELSR_0ELNSP_7ScaleInE1ELSS_1EEEEEENS4_6LayoutINS5_IJNSA_ILi2EEESB_SB_EEENS5_IJSB_NSA_ILi0EEESY_EEEEENS5_IJNS4_10UnderscoreES11_S11_EEEEENS4_13SM90_TMA_LOADENS4_14ComposedLayoutINS4_7SwizzleILi3ELi4ELi3EEENS4_18smem_ptr_flag_bitsILi16EEENSV_INS5_IJNSA_ILi8EEESG_EEENS5_IJSG_SB_EEEEEEEvNS4_8identityES14_NS15_IS17_NS18_ILi8EEENSV_INS5_IJS1A_SF_EEENS5_IJSF_SB_EEEEEEENS4_9Copy_AtomIJNS4_39AutoVectorizingCopyWithAssumedAlignmentILi128EEESK_EEES1F_EENS_8epilogue10collective6detail29Sm90TmaWarpSpecializedAdapterINS1R_15DefaultEpilogueISI_SJ_SJ_NS1Q_6thread17LinearCombinationISI_Li1EffLNS1V_9ScaleType4KindE0ELNS_15FloatRoundStyleE2ESI_EENS1_15EpilogueDefaultEEEEEvvEEEEvNT_6ParamsE,@function
        .size           _ZN7cutlass13device_kernelINS_4gemm6kernel13GemmUniversalIN4cute5tupleIJiiiiEEENS1_10collective13CollectiveMmaINS1_49MainloopSm90TmaGmmaRmemAWarpSpecializedMixedInputILi7ENS5_IJNS4_1CILi1EEESB_SB_EEENS1_35KernelTmaWarpSpecializedCooperativeEEENS5_IJNSA_ILi128EEENSA_ILi64EEESF_EEENS_10bfloat16_tENS5_IJlSB_lEEENS5_IJNS_12float_e4m3_tEEEESJ_NS4_8TiledMMAINS4_8MMA_AtomIJNS4_4SM904GMMA27MMA_64x64x16_F32BF16BF16_RSILNSP_5MajorE0ELSR_0ELNSP_7ScaleInE1ELSS_1EEEEEENS4_6LayoutINS5_IJNSA_ILi2EEESB_SB_EEENS5_IJSB_NSA_ILi0EEESY_EEEEENS5_IJNS4_10UnderscoreES11_S11_EEEEENS4_13SM90_TMA_LOADENS4_14ComposedLayoutINS4_7SwizzleILi3ELi4ELi3EEENS4_18smem_ptr_flag_bitsILi16EEENSV_INS5_IJNSA_ILi8EEESG_EEENS5_IJSG_SB_EEEEEEEvNS4_8identityES14_NS15_IS17_NS18_ILi8EEENSV_INS5_IJS1A_SF_EEENS5_IJSF_SB_EEEEEEENS4_9Copy_AtomIJNS4_39AutoVectorizingCopyWithAssumedAlignmentILi128EEESK_EEES1F_EENS_8epilogue10collective6detail29Sm90TmaWarpSpecializedAdapterINS1R_15DefaultEpilogueISI_SJ_SJ_NS1Q_6thread17LinearCombinationISI_Li1EffLNS1V_9ScaleType4KindE0ELNS_15FloatRoundStyleE2ESI_EENS1_15EpilogueDefaultEEEEEvvEEEEvNT_6ParamsE,(.L_x_152 - _ZN7cutlass13device_kernelINS_4gemm6kernel13GemmUniversalIN4cute5tupleIJiiiiEEENS1_10collective13CollectiveMmaINS1_49MainloopSm90TmaGmmaRmemAWarpSpecializedMixedInputILi7ENS5_IJNS4_1CILi1EEESB_SB_EEENS1_35KernelTmaWarpSpecializedCooperativeEEENS5_IJNSA_ILi128EEENSA_ILi64EEESF_EEENS_10bfloat16_tENS5_IJlSB_lEEENS5_IJNS_12float_e4m3_tEEEESJ_NS4_8TiledMMAINS4_8MMA_AtomIJNS4_4SM904GMMA27MMA_64x64x16_F32BF16BF16_RSILNSP_5MajorE0ELSR_0ELNSP_7ScaleInE1ELSS_1EEEEEENS4_6LayoutINS5_IJNSA_ILi2EEESB_SB_EEENS5_IJSB_NSA_ILi0EEESY_EEEEENS5_IJNS4_10UnderscoreES11_S11_EEEEENS4_13SM90_TMA_LOADENS4_14ComposedLayoutINS4_7SwizzleILi3ELi4ELi3EEENS4_18smem_ptr_flag_bitsILi16EEENSV_INS5_IJNSA_ILi8EEESG_EEENS5_IJSG_SB_EEEEEEEvNS4_8identityES14_NS15_IS17_NS18_ILi8EEENSV_INS5_IJS1A_SF_EEENS5_IJSF_SB_EEEEEEENS4_9Copy_AtomIJNS4_39AutoVectorizingCopyWithAssumedAlignmentILi128EEESK_EEES1F_EENS_8epilogue10collective6detail29Sm90TmaWarpSpecializedAdapterINS1R_15DefaultEpilogueISI_SJ_SJ_NS1Q_6thread17LinearCombinationISI_Li1EffLNS1V_9ScaleType4KindE0ELNS_15FloatRoundStyleE2ESI_EENS1_15EpilogueDefaultEEEEEvvEEEEvNT_6ParamsE)
        .other          _ZN7cutlass13device_kernelINS_4gemm6kernel13GemmUniversalIN4cute5tupleIJiiiiEEENS1_10collective13CollectiveMmaINS1_49MainloopSm90TmaGmmaRmemAWarpSpecializedMixedInputILi7ENS5_IJNS4_1CILi1EEESB_SB_EEENS1_35KernelTmaWarpSpecializedCooperativeEEENS5_IJNSA_ILi128EEENSA_ILi64EEESF_EEENS_10bfloat16_tENS5_IJlSB_lEEENS5_IJNS_12float_e4m3_tEEEESJ_NS4_8TiledMMAINS4_8MMA_AtomIJNS4_4SM904GMMA27MMA_64x64x16_F32BF16BF16_RSILNSP_5MajorE0ELSR_0ELNSP_7ScaleInE1ELSS_1EEEEEENS4_6LayoutINS5_IJNSA_ILi2EEESB_SB_EEENS5_IJSB_NSA_ILi0EEESY_EEEEENS5_IJNS4_10UnderscoreES11_S11_EEEEENS4_13SM90_TMA_LOADENS4_14ComposedLayoutINS4_7SwizzleILi3ELi4ELi3EEENS4_18smem_ptr_flag_bitsILi16EEENSV_INS5_IJNSA_ILi8EEESG_EEENS5_IJSG_SB_EEEEEEEvNS4_8identityES14_NS15_IS17_NS18_ILi8EEENSV_INS5_IJS1A_SF_EEENS5_IJSF_SB_EEEEEEENS4_9Copy_AtomIJNS4_39AutoVectorizingCopyWithAssumedAlignmentILi128EEESK_EEES1F_EENS_8epilogue10collective6detail29Sm90TmaWarpSpecializedAdapterINS1R_15DefaultEpilogueISI_SJ_SJ_NS1Q_6thread17LinearCombinationISI_Li1EffLNS1V_9ScaleType4KindE0ELNS_15FloatRoundStyleE2ESI_EENS1_15EpilogueDefaultEEEEEvvEEEEvNT_6ParamsE,@"STO_CUDA_ENTRY STV_DEFAULT"
_ZN7cutlass13device_kernelINS_4gemm6kernel13GemmUniversalIN4cute5tupleIJiiiiEEENS1_10collective13CollectiveMmaINS1_49MainloopSm90TmaGmmaRmemAWarpSpecializedMixedInputILi7ENS5_IJNS4_1CILi1EEESB_SB_EEENS1_35KernelTmaWarpSpecializedCooperativeEEENS5_IJNSA_ILi128EEENSA_ILi64EEESF_EEENS_10bfloat16_tENS5_IJlSB_lEEENS5_IJNS_12float_e4m3_tEEEESJ_NS4_8TiledMMAINS4_8MMA_AtomIJNS4_4SM904GMMA27MMA_64x64x16_F32BF16BF16_RSILNSP_5MajorE0ELSR_0ELNSP_7ScaleInE1ELSS_1EEEEEENS4_6LayoutINS5_IJNSA_ILi2EEESB_SB_EEENS5_IJSB_NSA_ILi0EEESY_EEEEENS5_IJNS4_10UnderscoreES11_S11_EEEEENS4_13SM90_TMA_LOADENS4_14ComposedLayoutINS4_7SwizzleILi3ELi4ELi3EEENS4_18smem_ptr_flag_bitsILi16EEENSV_INS5_IJNSA_ILi8EEESG_EEENS5_IJSG_SB_EEEEEEEvNS4_8identityES14_NS15_IS17_NS18_ILi8EEENSV_INS5_IJS1A_SF_EEENS5_IJSF_SB_EEEEEEENS4_9Copy_AtomIJNS4_39AutoVectorizingCopyWithAssumedAlignmentILi128EEESK_EEES1F_EENS_8epilogue10collective6detail29Sm90TmaWarpSpecializedAdapterINS1R_15DefaultEpilogueISI_SJ_SJ_NS1Q_6thread17LinearCombinationISI_Li1EffLNS1V_9ScaleType4KindE0ELNS_15FloatRoundStyleE2ESI_EENS1_15EpilogueDefaultEEEEEvvEEEEvNT_6ParamsE:
[----:B------:R-:W0:Y:S01]  /*0000*/  LDC R1, c[0x0][0x28] ;  /* 0x00000a00ff017b82 */ /* 0x000e220000000800 */
[----:B------:R-:W1:Y:S01]  /*0010*/  S2R R0, SR_TID.X ;  /* 0x0000000000007919 */ /* 0x000e620000002100 */
[----:B------:R-:W-:Y:S01]  /*0020*/  ELECT P0, URZ, PT ;  /* 0x00000000003f782f */ /* 0x000fe20003800000 */
[----:B------:R-:W-:Y:S01]  /*0030*/  BSSY B0, `(.L_x_0) ;  /* 0x000000f000007945 */ /* 0x000fe20003800000 */
[--C-:B-1----:R-:W-:Y:S02]  /*0040*/  SHF.R.U32.HI R3, RZ, 0x5, R0.reuse ;  /* 0x00000005ff037819 */ /* 0x102fe40000011600 */
[----:B------:R-:W-:-:S03]  /*0050*/  SHF.R.U32.HI R7, RZ, 0x7, R0 ;  /* 0x00000007ff077819 */ /* 0x000fc60000011600 */
[----:B------:R-:W1:Y:S04]  /*0060*/  SHFL.IDX PT, R5, R3, RZ, 0x1f ;  /* 0x00001fff03057589 */ /* 0x000e6800000e0000 */
[----:B------:R2:W3:Y:S01]  /*0070*/  SHFL.IDX PT, R11, R7, RZ, 0x1f ;  /* 0x00001fff070b7589 */ /* 0x0004e200000e0000 */
[----:B-1----:R-:W-:-:S13]  /*0080*/  ISETP.NE.OR P0, PT, R5, RZ, !P0 ;  /* 0x000000ff0500720c */ /* 0x002fda0004705670 */
[----:B0-23--:R-:W-:Y:S05]  /*0090*/  @P0 BRA `(.L_x_1) ;  /* 0x0000000000200947 */ /* 0x00dfea0003800000 */
[----:B------:R-:W-:Y:S02]  /*00a0*/  ULDC.64 UR4, c[0x0][0x198] ;  /* 0x0000660000047ab9 */ /* 0x000fe40000000a00 */
[----:B------:R-:W-:Y:S02]  /*00b0*/  UIADD3 UR6, UP0, UR4, 0xf0, URZ ;  /* 0x000000f004067890 */ /* 0x000fe4000ff1e03f */
[----:B------:R-:W-:Y:S02]  /*00c0*/  UIADD3 UR4, UP1, UR4, 0x1f0, URZ ;  /* 0x000001f004047890 */ /* 0x000fe4000ff3e03f */
[----:B------:R-:W-:Y:S02]  /*00d0*/  UIADD3.X UR7, URZ, UR5, URZ, UP0, !UPT ;  /* 0x000000053f077290 */ /* 0x000fe400087fe43f */
[----:B------:R-:W-:-:S07]  /*00e0*/  UIADD3.X UR5, URZ, UR5, URZ, UP1, !UPT ;  /* 0x000000053f057290 */ /* 0x000fce0008ffe43f */
[----:B------:R0:W-:Y:S02]  /*00f0*/  UTMACCTL.PF [UR6] ;  /* 0x00000000060079b9 */ /* 0x0001e40008040000 */
[----:B------:R0:W-:Y:S02]  /*0100*/  UTMACCTL.PF [UR4] ;  /* 0x00000000040079b9 */ /* 0x0001e40008040000 */
[----:B0-----:R-:W-:Y:S01]  /*0110*/  NOP ;  /* 0x0000000000007918 */ /* 0x001fe20000000000 */
.L_x_1:
[----:B------:R-:W-:Y:S05]  /*0120*/  BSYNC B0 ;  /* 0x0000000000007941 */ /* 0x000fea0003800000 */
.L_x_0:
[----:B------:R-:W0:Y:S02]  /*0130*/  SHFL.IDX PT, R2, R3, RZ, 0x1f ;  /* 0x00001fff03027589 */ /* 0x000e2400000e0000 */
[----:B0-----:R-:W-:-:S13]  /*0140*/  ISETP.NE.AND P0, PT, R2, RZ, PT ;  /* 0x000000ff0200720c */ /* 0x001fda0003f05270 */
[----:B------:R-:W-:Y:S05]  /*0150*/  @P0 BRA `(.L_x_2) ;  /* 0x0000000000700947 */ /* 0x000fea0003800000 */
[----:B------:R-:W0:Y:S01]  /*0160*/  S2UR UR8, SR_CgaCtaId ;  /* 0x00000000000879c3 */ /* 0x000e220000008800 */
[----:B------:R-:W-:Y:S01]  /*0170*/  UMOV UR4, 0x400 ;  /* 0x0000040000047882 */ /* 0x000fe20000000000 */
[----:B------:R-:W-:Y:S01]  /*0180*/  UMOV UR5, 0x1 ;  /* 0x0000000100057882 */ /* 0x000fe20000000000 */
[----:B------:R-:W-:Y:S01]  /*0190*/  UMOV UR6, 0x100 ;  /* 0x0000010000067882 */ /* 0x000fe20000000000 */
[----:B------:R-:W-:Y:S01]  /*01a0*/  ELECT P0, URZ, PT ;  /* 0x00000000003f782f */ /* 0x000fe20003800000 */
[----:B------:R-:W-:-:S04]  /*01b0*/  UIADD3 UR6, -UR6, 0x100000, URZ ;  /* 0x0010000006067890 */ /* 0x000fc8000fffe13f */
[----:B------:R-:W-:Y:S02]  /*01c0*/  USHF.L.U32 UR7, UR6, 0xb, URZ ;  /* 0x0000000b06077899 */ /* 0x000fe4000800063f */
[----:B------:R-:W-:Y:S02]  /*01d0*/  USHF.L.U32 UR6, UR6, 0x1, URZ ;  /* 0x0000000106067899 */ /* 0x000fe4000800063f */
[----:B0-----:R-:W-:Y:S02]  /*01e0*/  ULEA UR8, UR8, UR4, 0x18 ;  /* 0x0000000408087291 */ /* 0x001fe4000f8ec03f */
[----:B------:R-:W-:-:S04]  /*01f0*/  UIADD3 UR4, -UR5, 0x100000, URZ ;  /* 0x0010000005047890 */ /* 0x000fc8000fffe13f */
[----:B------:R-:W-:Y:S02]  /*0200*/  USHF.L.U32 UR5, UR4, 0xb, URZ ;  /* 0x0000000b04057899 */ /* 0x000fe4000800063f */
[----:B------:R-:W-:Y:S01]  /*0210*/  USHF.L.U32 UR4, UR4, 0x1, URZ ;  /* 0x0000000104047899 */ /* 0x000fe2000800063f */
[----:B------:R-:W0:Y:S11]  /*0220*/  FENCE.VIEW.ASYNC.S ;  /* 0x00000000000073c6 */ /* 0x000e360000000000 */
[----:B0-----:R0:W1:Y:S01]  /*0230*/  SYNCS.EXCH.64 URZ, [UR8], UR4 ;  /* 0x00000004083f75b2 */ /* 0x0010620008000100 */
[----:B------:R0:W2:Y:S01]  /*0240*/  SYNCS.EXCH.64 URZ, [UR8+0x38], UR6 ;  /* 0x00003806083f75b2 */ /* 0x0000a20008000100 */
[----:B------:R0:W3:Y:S01]  /*0250*/  SYNCS.EXCH.64 URZ, [UR8+0x8], UR4 ;  /* 0x00000804083f75b2 */ /* 0x0000e20008000100 */
[----:B------:R0:W4:Y:S01]  /*0260*/  SYNCS.EXCH.64 URZ, [UR8+0x40], UR6 ;  /* 0x00004006083f75b2 */ /* 0x0001220008000100 */
[----:B------:R0:W0:Y:S01]  /*0270*/  SYNCS.EXCH.64 URZ, [UR8+0x10], UR4 ;  /* 0x00001004083f75b2 */ /* 0x0000220008000100 */
        /* <DEDUP_REMOVED lines=9> */
[----:B------:R-:W-:Y:S01]  /*0310*/  NOP ;  /* 0x0000000000007918 */ /* 0x000fe20000000000 */
.L_x_2:
[----:B------:R-:W5:Y:S01]  /*0320*/  SHFL.IDX PT, R3, R3, RZ, 0x1f ;  /* 0x00001fff03037589 */ /* 0x000f6200000e0000 */
[----:B------:R-:W-:Y:S01]  /*0330*/  ELECT P0, URZ, PT ;  /* 0x00000000003f782f */ /* 0x000fe20003800000 */
[----:B------:R-:W1:Y:S01]  /*0340*/  LDC R2, c[0x0][0x85c] ;  /* 0x00021700ff027b82 */ /* 0x000e620000000800 */
[----:B------:R-:W-:Y:S01]  /*0350*/  SHF.R.S32.HI R8, RZ, 0x1f, R5 ;  /* 0x0000001fff087819 */ /* 0x000fe20000011405 */
[----:B------:R-:W2:Y:S01]  /*0360*/  S2R R6, SR_CTAID.Y ;  /* 0x0000000000067919 */ /* 0x000ea20000002600 */
[----:B0-----:R-:W-:Y:S01]  /*0370*/  UMOV UR4, 0x20 ;  /* 0x0000002000047882 */ /* 0x001fe20000000000 */
[----:B------:R-:W-:Y:S01]  /*0380*/  NOP ;  /* 0x0000000000007918 */ /* 0x000fe20000000000 */
[----:B------:R-:W-:Y:S01]  /*0390*/  ISETP.NE.AND P2, PT, R11, RZ, PT ;  /* 0x000000ff0b00720c */ /* 0x000fe20003f45270 */
[----:B------:R-:W0:Y:S01]  /*03a0*/  S2R R4, SR_CTAID.X ;  /* 0x0000000000047919 */ /* 0x000e220000002500 */
[----:B------:R-:W-:Y:S01]  /*03b0*/  NOP ;  /* 0x0000000000007918 */ /* 0x000fe20000000000 */
[----:B------:R-:W-:-:S02]  /*03c0*/  LOP3.LUT R31, R0, 0x7f, RZ, 0xc0, !PT ;  /* 0x0000007f001f7812 */ /* 0x000fc400078ec0ff */
[----:B-----5:R-:W-:Y:S02]  /*03d0*/  ISETP.NE.OR P0, PT, R3, RZ, !P0 ;  /* 0x000000ff0300720c */ /* 0x020fe40004705670 */
[----:B-1----:R-:W-:-:S04]  /*03e0*/  ISETP.NE.AND P3, PT, R2, 0x1, PT ;  /* 0x000000010200780c */ /* 0x002fc80003f65270 */
[----:B------:R-:W-:Y:S02]  /*03f0*/  P2R R3, PR, RZ, 0x8 ;  /* 0x00000008ff037803 */ /* 0x000fe40000000000 */
[----:B------:R-:W-:-:S04]  /*0400*/  LEA.HI R3, R8, R5, RZ, 0x2 ;  /* 0x0000000508037211 */ /* 0x000fc800078f10ff */
[----:B------:R-:W-:Y:S01]  /*0410*/  LOP3.LUT R10, R3, 0xfffffffc, RZ, 0xc0, !PT ;  /* 0xfffffffc030a7812 */ /* 0x000fe200078ec0ff */
[----:B------:R-:W-:Y:S01]  /*0420*/  VOTEU.ALL UP0, P0 ;  /* 0x00000000003f7886 */ /* 0x000fe20000000000 */
[----:B------:R-:W-:Y:S01]  /*0430*/  VOTEU.ALL UP1, P0 ;  /* 0x00000000003f7886 */ /* 0x000fe20000020000 */
[----:B------:R-:W0:Y:S01]  /*0440*/  @P3 LDC R17, c[0x0][0x10] ;  /* 0x00000400ff113b82 */ /* 0x000e220000000800 */
[----:B--2---:R-:W-:Y:S02]  /*0450*/  @P3 IMAD.MOV.U32 R8, RZ, RZ, R6 ;  /* 0x000000ffff083224 */ /* 0x004fe400078e0006 */
[----:B------:R-:W-:Y:S01]  /*0460*/  @!UP0 UMOV UR6, 0x400 ;  /* 0x0000040000068882 */ /* 0x000fe20000000000 */
[----:B------:R-:W-:-:S04]  /*0470*/  @!UP0 UIADD3 UR4, -UR4, 0x100000, URZ ;  /* 0x0010000004048890 */ /* 0x000fc8000fffe13f */
[----:B------:R-:W-:Y:S02]  /*0480*/  @!UP0 USHF.L.U32 UR5, UR4, 0xb, URZ ;  /* 0x0000000b04058899 */ /* 0x000fe4000800063f */
[----:B------:R-:W-:Y:S01]  /*0490*/  @!UP0 USHF.L.U32 UR4, UR4, 0x1, URZ ;  /* 0x0000000104048899 */ /* 0x000fe2000800063f */
[----:B------:R-:W-:Y:S02]  /*04a0*/  IMAD.IADD R3, R5, 0x1, -R10 ;  /* 0x0000000105037824 */ /* 0x000fe400078e0a0a */
[----:B------:R-:W-:Y:S01]  /*04b0*/  @P3 IMAD.MOV.U32 R9, RZ, RZ, RZ ;  /* 0x000000ffff093224 */ /* 0x000fe200078e00ff */
[----:B------:R-:W1:Y:S01]  /*04c0*/  @!UP0 S2UR UR7, SR_CgaCtaId ;  /* 0x00000000000789c3 */ /* 0x000e620000008800 */
[----:B------:R-:W-:Y:S01]  /*04d0*/  IMAD.MOV.U32 R5, RZ, RZ, RZ ;  /* 0x000000ffff057224 */ /* 0x000fe200078e00ff */
[----:B------:R-:W-:-:S06]  /*04e0*/  ISETP.NE.AND P1, PT, R3, 0x3, PT ;  /* 0x000000030300780c */ /* 0x000fcc0003f25270 */
[----:B------:R-:W2:Y:S01]  /*04f0*/  @!P3 LDC R13, c[0x0][0xc] ;  /* 0x00000300ff0dbb82 */ /* 0x000ea20000000800 */
[----:B0-----:R-:W-:Y:S01]  /*0500*/  @P3 IMAD.WIDE.U32 R16, R4, R17, R8 ;  /* 0x0000001104103225 */ /* 0x001fe200078e0008 */
[----:B-1----:R-:W-:Y:S01]  /*0510*/  @!UP0 ULEA UR8, UR7, UR6, 0x18 ;  /* 0x0000000607088291 */ /* 0x002fe2000f8ec03f */
[----:B------:R-:W-:Y:S02]  /*0520*/  VOTEU.ALL UP0, P0 ;  /* 0x00000000003f7886 */ /* 0x000fe40000000000 */
[----:B------:R-:W-:Y:S01]  /*0530*/  ULDC UR6, c[0x0][0xc] ;  /* 0x0000030000067ab9 */ /* 0x000fe20000000800 */
[----:B------:R-:W-:Y:S01]  /*0540*/  ISETP.EQ.OR P0, PT, R3, RZ, !P1 ;  /* 0x000000ff0300720c */ /* 0x000fe20004f02670 */
[----:B------:R-:W-:-:S03]  /*0550*/  ULDC UR7, c[0x0][0x10] ;  /* 0x0000040000077ab9 */ /* 0x000fc60000000800 */
[C---:B------:R-:W-:Y:S01]  /*0560*/  ISETP.EQ.AND P0, PT, R11.reuse, RZ, P0 ;  /* 0x000000ff0b00720c */ /* 0x040fe20000702270 */
[----:B------:R-:W-:Y:S02]  /*0570*/  VIADD R11, R11, 0xffffffff ;  /* 0xffffffff0b0b7836 */ /* 0x000fe40000000000 */
[----:B--2---:R-:W-:Y:S01]  /*0580*/  @!P3 IMAD.WIDE.U32 R8, R13, R6, R4 ;  /* 0x000000060d08b225 */ /* 0x004fe200078e0004 */
[----:B------:R-:W0:Y:S02]  /*0590*/  FENCE.VIEW.ASYNC.S ;  /* 0x00000000000073c6 */ /* 0x000e240000000000 */
[----:B0-----:R-:W3:Y:S01]  /*05a0*/  @!UP0 SYNCS.EXCH.64 URZ, [UR8+0x80], UR4 ;  /* 0x00008004083f85b2 */ /* 0x001ee20008000100 */
[----:B------:R-:W-:Y:S01]  /*05b0*/  SEL R18, RZ, 0x1, !P0 ;  /* 0x00000001ff127807 */ /* 0x000fe20004000000 */
[----:B------:R-:W-:Y:S01]  /*05c0*/  @P3 IMAD.MOV.U32 R13, RZ, RZ, RZ ;  /* 0x000000ffff0d3224 */ /* 0x000fe200078e00ff */
[----:B------:R-:W-:Y:S01]  /*05d0*/  ISETP.GE.U32.AND P1, PT, R11, 0x2, PT ;  /* 0x000000020b00780c */ /* 0x000fe20003f26070 */
[----:B------:R-:W-:-:S02]  /*05e0*/  @!P3 IMAD.MOV.U32 R16, RZ, RZ, R8 ;  /* 0x000000ffff10b224 */ /* 0x000fc400078e0008 */
[----:B------:R-:W-:Y:S01]  /*05f0*/  @P3 IMAD.IADD R17, R17, 0x1, R13 ;  /* 0x0000000111113824 */ /* 0x000fe200078e020d */
[----:B------:R-:W-:Y:S01]  /*0600*/  SEL R18, R18, 0x2, P1 ;  /* 0x0000000212127807 */ /* 0x000fe20000800000 */
[----:B------:R-:W-:Y:S01]  /*0610*/  @!P3 IMAD.MOV.U32 R17, RZ, RZ, R9 ;  /* 0x000000ffff11b224 */ /* 0x000fe200078e0009 */
[----:B------:R0:W3:Y:S01]  /*0620*/  @!UP1 SYNCS.EXCH.64 URZ, [UR8+0x88], UR4 ;  /* 0x00008804083f95b2 */ /* 0x0000e20008000100 */
[----:B------:R-:W-:Y:S01]  /*0630*/  NOP ;  /* 0x0000000000007918 */ /* 0x000fe20000000000 */
[----:B0-----:R-:W-:-:S03]  /*0640*/  UIMAD.WIDE.U32 UR4, UR6, UR7, URZ ;  /* 0x00000007060472a5 */ /* 0x001fc6000f8e003f */
[----:B------:R-:W-:Y:S02]  /*0650*/  ULDC UR6, c[0x0][0x14] ;  /* 0x0000050000067ab9 */ /* 0x000fe40000000800 */
[----:B------:R-:W-:Y:S02]  /*0660*/  UIMAD.WIDE.U32 UR38, UR4, UR6, URZ ;  /* 0x00000006042672a5 */ /* 0x000fe4000f8e003f */
[----:B------:R-:W-:-:S04]  /*0670*/  UIMAD UR42, UR5, UR6, URZ ;  /* 0x00000006052a72a4 */ /* 0x000fc8000f8e023f */
[----:B------:R-:W-:Y:S01]  /*0680*/  UIADD3 UR42, UR39, UR42, URZ ;  /* 0x0000002a272a7290 */ /* 0x000fe2000fffe03f */
[----:B---34-:R-:W-:Y:S06]  /*0690*/  BAR.SYNC.DEFER_BLOCKING 0x0 ;  /* 0x0000000000007b1d */ /* 0x018fec0000010000 */
[----:B------:R-:W-:Y:S05]  /*06a0*/  @!P2 BRA `(.L_x_3) ;  /* 0x0000006800c4a947 */ /* 0x000fea0003800000 */
[----:B------:R-:W-:-:S13]  /*06b0*/  ISETP.GT.U32.AND P0, PT, R11, 0x1, PT ;  /* 0x000000010b00780c */ /* 0x000fda0003f04070 */
[----:B------:R-:W-:Y:S05]  /*06c0*/  @P0 EXIT ;  /* 0x000000000000094d */ /* 0x000fea0003800000 */
[----:B------:R-:W-:Y:S01]  /*06d0*/  ULDC.64 UR4, c[0x0][0x850] ;  /* 0x0002140000047ab9 */ /* 0x000fe20000000a00 */
[----:B------:R-:W-:Y:S01]  /*06e0*/  PRMT R3, RZ, 0x7610, R3 ;  /* 0x00007610ff037816 */ /* 0x000fe20000000003 */
[----:B------:R-:W-:Y:S01]  /*06f0*/  IMAD.MOV.U32 R22, RZ, RZ, -0x1 ;  /* 0xffffffffff167424 */ /* 0x000fe200078e00ff */
[----:B------:R-:W-:Y:S01]  /*0700*/  ISETP.GE.U32.AND P0, PT, R16, UR4, PT ;  /* 0x0000000410007c0c */ /* 0x000fe2000bf06070 */
[----:B------:R-:W-:Y:S02]  /*0710*/  IMAD.MOV.U32 R66, RZ, RZ, -0x1 ;  /* 0xffffffffff427424 */ /* 0x000fe400078e00ff */
[----:B------:R-:W-:Y:S01]  /*0720*/  IMAD.MOV.U32 R23, RZ, RZ, -0x1 ;  /* 0xffffffffff177424 */ /* 0x000fe200078e00ff */
[----:B------:R-:W-:-:S13]  /*0730*/  ISETP.GE.U32.AND.EX P0, PT, R17, UR5, PT, P0 ;  /* 0x0000000511007c0c */ /* 0x000fda000bf06100 */
[----:B------:R-:W-:Y:S05]  /*0740*/  @P0 BRA `(.L_x_4) ;  /* 0x0000000400580947 */ /* 0x000fea0003800000 */
[----:B------:R-:W0:Y:S01]  /*0750*/  LDC.64 R20, c[0x0][0x828] ;  /* 0x00020a00ff147b82 */ /* 0x000e220000000a00 */
[----:B------:R-:W-:Y:S02]  /*0760*/  IMAD.MOV.U32 R8, RZ, RZ, R16 ;  /* 0x000000ffff087224 */ /* 0x000fe400078e0010 */
[----:B------:R-:W-:-:S05]  /*0770*/  IMAD.MOV.U32 R9, RZ, RZ, R17 ;  /* 0x000000ffff097224 */ /* 0x000fca00078e0011 */
[----:B------:R-:W1:Y:S08]  /*0780*/  LDC R14, c[0x0][0x830] ;  /* 0x00020c00ff0e7b82 */ /* 0x000e700000000800 */
[----:B------:R-:W2:Y:S01]  /*0790*/  LDC.64 R22, c[0x0][0x820] ;  /* 0x00020800ff167b82 */ /* 0x000ea20000000a00 */
[----:B0-----:R-:W-:-:S04]  /*07a0*/  ISETP.NE.U32.AND P0, PT, R20, RZ, PT ;  /* 0x000000ff1400720c */ /* 0x001fc80003f05070 */
[----:B------:R-:W-:-:S13]  /*07b0*/  ISETP.NE.AND.EX P0, PT, R21, RZ, PT, P0 ;  /* 0x000000ff1500720c */ /* 0x000fda0003f05300 */
[----:B-12---:R-:W-:Y:S05]  /*07c0*/  @!P0 BRA `(.L_x_5) ;  /* 0x0000000000288947 */ /* 0x006fea0003800000 */
[----:B------:R-:W0:Y:S02]  /*07d0*/  LDC R3, c[0x0][0x834] ;  /* 0x00020d00ff037b82 */ /* 0x000e240000000800 */
[----:B0-----:R-:W-:-:S05]  /*07e0*/  IADD3 R3, P0, R16, R3, RZ ;  /* 0x0000000310037210 */ /* 0x001fca0007f1e0ff */
[----:B------:R-:W-:-:S04]  /*07f0*/  IMAD.X R15, RZ, RZ, R17, P0 ;  /* 0x000000ffff0f7224 */ /* 0x000fc800000e0611 */
[----:B------:R-:W-:-:S04]  /*0800*/  IMAD.WIDE.U32 R8, R15, R20, RZ ;  /* 0x000000140f087225 */ /* 0x000fc800078e00ff */
[----:B------:R-:W-:-:S04]  /*0810*/  IMAD.WIDE.U32 R10, P0, R3, R21, R8 ;  /* 0x00000015030a7225 */ /* 0x000fc80007800008 */
[----:B------:R-:W-:-:S04]  /*0820*/  IMAD.WIDE.U32 R8, R3, R20, RZ ;  /* 0x0000001403087225 */ /* 0x000fc800078e00ff */
[----:B------:R-:W-:Y:S01]  /*0830*/  IMAD.X R13, RZ, RZ, RZ, P0 ;  /* 0x000000ffff0d7224 */ /* 0x000fe200000e06ff */
[----:B------:R-:W-:Y:S01]  /*0840*/  IADD3 RZ, P0, R9, R10, RZ ;  /* 0x0000000a09ff7210 */ /* 0x000fe20007f1e0ff */
[----:B------:R-:W-:-:S04]  /*0850*/  IMAD.MOV.U32 R12, RZ, RZ, R11 ;  /* 0x000000ffff0c7224 */ /* 0x000fc800078e000b */
[----:B------:R-:W-:-:S08]  /*0860*/  IMAD.WIDE.U32.X R8, R15, R21, R12, P0 ;  /* 0x000000150f087225 */ /* 0x000fd000000e040c */
.L_x_5:
[-CC-:B------:R-:W-:Y:S01]  /*0870*/  SHF.R.U64 R28, R8, R14.reuse, R9.reuse ;  /* 0x0000000e081c7219 */ /* 0x180fe20000001209 */
[----:B------:R-:W0:Y:S01]  /*0880*/  LDC R12, c[0x0][0x818] ;  /* 0x00020600ff0c7b82 */ /* 0x000e220000000800 */
[----:B------:R-:W-:Y:S01]  /*0890*/  SHF.R.U32.HI R5, RZ, R14, R9 ;  /* 0x0000000eff057219 */ /* 0x000fe20000011609 */
[----:B------:R-:W-:Y:S01]  /*08a0*/  ULDC UR4, c[0x0][0x150] ;  /* 0x0000540000047ab9 */ /* 0x000fe20000000800 */
[----:B------:R-:W-:Y:S02]  /*08b0*/  IADD3 R11, P0, RZ, -R28, RZ ;  /* 0x8000001cff0b7210 */ /* 0x000fe40007f1e0ff */
[----:B------:R-:W-:-:S03]  /*08c0*/  I2FP.F32.U32 R3, R4 ;  /* 0x0000000400037245 */ /* 0x000fc60000201000 */
[----:B------:R-:W1:Y:S01]  /*08d0*/  LDC.64 R24, c[0x0][0x840] ;  /* 0x00021000ff187b82 */ /* 0x000e620000000a00 */
[----:B------:R-:W-:Y:S02]  /*08e0*/  IMAD.X R13, RZ, RZ, ~R5, P0 ;  /* 0x000000ffff0d7224 */ /* 0x000fe400000e0e05 */
[----:B------:R-:W-:Y:S01]  /*08f0*/  FMUL R3, R3, UR4 ;  /* 0x0000000403037c20 */ /* 0x000fe20008400000 */
[----:B------:R-:W-:Y:S01]  /*0900*/  IMAD.WIDE.U32 R8, R11, R22, R16 ;  /* 0x000000160b087225 */ /* 0x000fe200078e0010 */
[----:B------:R-:W-:-:S03]  /*0910*/  ULDC UR4, c[0x0][0x154] ;  /* 0x0000550000047ab9 */ /* 0x000fc60000000800 */
[----:B------:R-:W-:Y:S01]  /*0920*/  IMAD R10, R13, R22, RZ ;  /* 0x000000160d0a7224 */ /* 0x000fe200078e02ff */
[----:B------:R-:W2:Y:S01]  /*0930*/  LDC R5, c[0x0][0x144] ;  /* 0x00005100ff057b82 */ /* 0x000ea20000000800 */
[----:B------:R-:W3:Y:S02]  /*0940*/  F2I.U32.TRUNC.NTZ R3, R3 ;  /* 0x0000000300037305 */ /* 0x000ee4000020f000 */
[----:B------:R-:W-:-:S04]  /*0950*/  IMAD R11, R11, R23, R10 ;  /* 0x000000170b0b7224 */ /* 0x000fc800078e020a */
[----:B------:R-:W-:Y:S01]  /*0960*/  IMAD.IADD R9, R9, 0x1, R11 ;  /* 0x0000000109097824 */ /* 0x000fe200078e020b */
[----:B------:R-:W4:Y:S01]  /*0970*/  LDC R14, c[0x0][0x808] ;  /* 0x00020200ff0e7b82 */ /* 0x000f220000000800 */
[----:B------:R-:W-:-:S03]  /*0980*/  IMAD.MOV.U32 R11, RZ, RZ, -0x1 ;  /* 0xffffffffff0b7424 */ /* 0x000fc600078e00ff */
[----:B0-----:R-:W-:Y:S02]  /*0990*/  SHF.R.U64 R20, R8, R12, R9 ;  /* 0x0000000c08147219 */ /* 0x001fe40000001209 */
[----:B------:R-:W-:Y:S02]  /*09a0*/  I2FP.F32.U32 R8, R6 ;  /* 0x0000000600087245 */ /* 0x000fe40000201000 */
[----:B------:R-:W0:Y:S01]  /*09b0*/  LDC R22, c[0x0][0x858] ;  /* 0x00021600ff167b82 */ /* 0x000e220000000800 */
[----:B-1----:R-:W-:Y:S01]  /*09c0*/  ISETP.NE.U32.AND P0, PT, R24, RZ, PT ;  /* 0x000000ff1800720c */ /* 0x002fe20003f05070 */
[----:B---3--:R-:W-:Y:S01]  /*09d0*/  IMAD.MOV R10, RZ, RZ, -R3 ;  /* 0x000000ffff0a7224 */ /* 0x008fe200078e0a03 */
[----:B------:R-:W-:Y:S01]  /*09e0*/  SHF.R.U32.HI R9, RZ, R12, R9 ;  /* 0x0000000cff097219 */ /* 0x000fe20000011609 */
[----:B------:R-:W-:Y:S01]  /*09f0*/  FMUL R8, R8, UR4 ;  /* 0x0000000408087c20 */ /* 0x000fe20008400000 */
[----:B------:R-:W-:-:S03]  /*0a00*/  ISETP.NE.AND.EX P0, PT, R25, RZ, PT, P0 ;  /* 0x000000ff1900720c */ /* 0x000fc60003f05300 */
[----:B------:R-:W1:Y:S01]  /*0a10*/  LDC R15, c[0x0][0x148] ;  /* 0x00005200ff0f7b82 */ /* 0x000e620000000800 */
[----:B--2---:R-:W-:-:S07]  /*0a20*/  IMAD R3, R5, R10, R4 ;  /* 0x0000000a05037224 */ /* 0x004fce00078e0204 */
[----:B------:R-:W2:Y:S01]  /*0a30*/  LDC R21, c[0x0][0x800] ;  /* 0x00020000ff157b82 */ /* 0x000ea20000000800 */
[-CC-:B----4-:R-:W-:Y:S02]  /*0a40*/  SHF.R.U64 R30, R20, R14.reuse, R9.reuse ;  /* 0x0000000e141e7219 */ /* 0x190fe40000001209 */
[----:B------:R-:W-:Y:S01]  /*0a50*/  SHF.R.U32.HI R5, RZ, R14, R9 ;  /* 0x0000000eff057219 */ /* 0x000fe20000011609 */
[----:B------:R-:W-:Y:S01]  /*0a60*/  IMAD.MOV.U32 R9, RZ, RZ, 0x1 ;  /* 0x00000001ff097424 */ /* 0x000fe200078e00ff */
[----:B------:R3:W4:Y:S03]  /*0a70*/  F2I.U32.TRUNC.NTZ R14, R8 ;  /* 0x00000008000e7305 */ /* 0x000726000020f000 */
[----:B------:R-:W1:Y:S01]  /*0a80*/  LDC R23, c[0x0][0x848] ;  /* 0x00021200ff177b82 */ /* 0x000e620000000800 */
[-C--:B0-----:R-:W-:Y:S02]  /*0a90*/  SHF.L.U32 R4, R11, R22.reuse, RZ ;  /* 0x000000160b047219 */ /* 0x081fe400000006ff */
[----:B------:R-:W-:-:S02]  /*0aa0*/  SHF.R.U64 R32, R30, R22, R5 ;  /* 0x000000161e207219 */ /* 0x000fc40000001205 */
[----:B------:R-:W-:Y:S02]  /*0ab0*/  LOP3.LUT R13, RZ, R4, RZ, 0x33, !PT ;  /* 0x00000004ff0d7212 */ /* 0x000fe400078e33ff */
[-C--:B------:R-:W-:Y:S01]  /*0ac0*/  SHF.R.U32.HI R5, RZ, R22.reuse, R5 ;  /* 0x00000016ff057219 */ /* 0x080fe20000011605 */
[----:B------:R-:W0:Y:S01]  /*0ad0*/  LDC R27, c[0x0][0x838] ;  /* 0x00020e00ff1b7b82 */ /* 0x000e220000000800 */
[----:B------:R-:W-:Y:S01]  /*0ae0*/  SHF.L.U32 R12, R9, R22, RZ ;  /* 0x00000016090c7219 */ /* 0x000fe200000006ff */
[----:B------:R-:W-:-:S06]  /*0af0*/  IMAD.MOV.U32 R4, RZ, RZ, R32 ;  /* 0x000000ffff047224 */ /* 0x000fcc00078e0020 */
[----:B------:R-:W0:Y:S01]  /*0b00*/  LDC R26, c[0x0][0x810] ;  /* 0x00020400ff1a7b82 */ /* 0x000e220000000800 */
[----:B---34-:R-:W-:Y:S05]  /*0b10*/  @!P0 BRA `(.L_x_6) ;  /* 0x0000000000288947 */ /* 0x018fea0003800000 */
[----:B------:R-:W3:Y:S02]  /*0b20*/  LDC R11, c[0x0][0x84c] ;  /* 0x00021300ff0b7b82 */ /* 0x000ee40000000800 */
[----:B---3--:R-:W-:-:S05]  /*0b30*/  IADD3 R11, P0, R32, R11, RZ ;  /* 0x0000000b200b7210 */ /* 0x008fca0007f1e0ff */
        /* <DEDUP_REMOVED lines=8> */
.L_x_6:
[----:B-1----:R-:W-:Y:S01]  /*0bc0*/  SHF.R.U64 R4, R4, R23, R5 ;  /* 0x0000001704047219 */ /* 0x002fe20000001205 */
[----:B--2---:R-:W-:Y:S01]  /*0bd0*/  VIADD R5, R21, 0xffffffff ;  /* 0xffffffff15057836 */ /* 0x004fe20000000000 */
[----:B------:R-:W-:Y:S01]  /*0be0*/  LOP3.LUT R13, R30, R13, RZ, 0xc0, !PT ;  /* 0x0000000d1e0d7212 */ /* 0x000fe200078ec0ff */
[----:B------:R-:W-:Y:S02]  /*0bf0*/  IMAD.MOV R14, RZ, RZ, -R14 ;  /* 0x000000ffff0e7224 */ /* 0x000fe400078e0a0e */
[----:B------:R-:W-:Y:S01]  /*0c00*/  IMAD.MOV R8, RZ, RZ, -R4 ;  /* 0x000000ffff087224 */ /* 0x000fe200078e0a04 */
[----:B------:R-:W-:Y:S01]  /*0c10*/  LOP3.LUT R5, R20, R5, RZ, 0xc0, !PT ;  /* 0x0000000514057212 */ /* 0x000fe200078ec0ff */
[----:B------:R-:W-:Y:S02]  /*0c20*/  IMAD R12, R12, R4, R13 ;  /* 0x000000040c0c7224 */ /* 0x000fe400078e020d */
[----:B------:R-:W-:Y:S02]  /*0c30*/  @P3 IMAD R3, R15, R14, R6 ;  /* 0x0000000e0f033224 */ /* 0x000fe400078e0206 */
[----:B0-----:R-:W-:-:S02]  /*0c40*/  IMAD R4, R8, R27, R32 ;  /* 0x0000001b08047224 */ /* 0x001fc400078e0220 */
[----:B------:R-:W-:Y:S02]  /*0c50*/  IMAD R22, R12, R26, R3 ;  /* 0x0000001a0c167224 */ /* 0x000fe400078e0203 */
[----:B------:R-:W-:Y:S02]  /*0c60*/  IMAD R5, R4, R21, R5 ;  /* 0x0000001504057224 */ /* 0x000fe400078e0205 */
[----:B------:R-:W-:Y:S02]  /*0c70*/  IMAD.MOV.U32 R3, RZ, RZ, 0x1 ;  /* 0x00000001ff037424 */ /* 0x000fe400078e00ff */
[----:B------:R-:W-:Y:S01]  /*0c80*/  IMAD.MOV.U32 R23, RZ, RZ, R28 ;  /* 0x000000ffff177224 */ /* 0x000fe200078e001c */
[----:B------:R-:W-:Y:S02]  /*0c90*/  SEL R66, R5, R22, !P3 ;  /* 0x0000001605427207 */ /* 0x000fe40005800000 */
[----:B------:R-:W-:-:S07]  /*0ca0*/  SEL R22, R22, R5, !P3 ;  /* 0x0000000516167207 */ /* 0x000fce0005800000 */
.L_x_4:
[----:B------:R-:W-:-:S08]  /*0cb0*/  NOP ;  /* 0x0000000000007918 */ /* 0x000fd00000000000 */
[----:B------:R-:W0:Y:S02]  /*0cc0*/  USETMAXREG.TRY_ALLOC.CTAPOOL UP0, 0xe8 ;  /* 0x000000e8000079c8 */ /* 0x000e240008000600 */
[----:B0-----:R-:W-:-:S13]  /*0cd0*/  PLOP3.LUT P0, PT, PT, PT, UP0, 0x80, 0x0 ;  /* 0x000000000000781c */ /* 0x001fda0003f0f008 */
[----:B------:R-:W-:Y:S05]  /*0ce0*/  @!P0 BRA `(.L_x_4) ;  /* 0xfffffffc00f08947 */ /* 0x000fea000383ffff */
[----:B------:R-:W-:Y:S01]  /*0cf0*/  ULDC.64 UR4, c[0x0][0x798] ;  /* 0x0001e60000047ab9 */ /* 0x000fe20000000a00 */
[----:B------:R-:W-:Y:S01]  /*0d00*/  ULDC.64 UR36, c[0x0][0x208] ;  /* 0x0000820000247ab9 */ /* 0x000fe20000000a00 */
[----:B------:R-:W-:-:S04]  /*0d10*/  ISETP.NE.U32.AND P0, PT, RZ, UR4, PT ;  /* 0x00000004ff007c0c */ /* 0x000fc8000bf05070 */
[----:B------:R-:W-:-:S13]  /*0d20*/  ISETP.NE.AND.EX P0, PT, RZ, UR5, PT, P0 ;  /* 0x00000005ff007c0c */ /* 0x000fda000bf05300 */
[----:B------:R-:W-:Y:S05]  /*0d30*/  @!P0 BRA `(.L_x_7) ;  /* 0x00000000001c8947 */ /* 0x000fea0003800000 */
[----:B------:R-:W0:Y:S02]  /*0d40*/  LDC.64 R4, c[0x0][0x798] ;  /* 0x0001e600ff047b82 */ /* 0x000e240000000a00 */
[----:B0-----:R-:W2:Y:S02]  /*0d50*/  LDG.E.64 R4, desc[UR36][R4.64] ;  /* 0x0000002404047981 */ /* 0x001ea4000c1e1b00 */
[----:B--2---:R-:W-:-:S04]  /*0d60*/  ISETP.NE.U32.AND P0, PT, R4, RZ, PT ;  /* 0x000000ff0400720c */ /* 0x004fc80003f05070 */
[----:B------:R-:W-:-:S13]  /*0d70*/  ISETP.NE.AND.EX P0, PT, R5, RZ, PT, P0 ;  /* 0x000000ff0500720c */ /* 0x000fda0003f05300 */
[----:B------:R-:W-:Y:S05]  /*0d80*/  @!P0 BRA `(.L_x_7) ;  /* 0x0000000000088947 */ /* 0x000fea0003800000 */
[----:B------:R0:W5:Y:S01]  /*0d90*/  LD.E R58, desc[UR36][R4.64] ;  /* 0x00000024043a7980 */ /* 0x000162000c101900 */
[----:B------:R-:W-:Y:S05]  /*0da0*/  BRA `(.L_x_8) ;  /* 0x0000000000247947 */ /* 0x000fea0003800000 */
.L_x_7:
[----:B------:R-:W-:Y:S02]  /*0db0*/  ULDC.64 UR4, c[0x0][0x788] ;  /* 0x0001e20000047ab9 */ /* 0x000fe40000000a00 */
[----:B------:R-:W-:-:S04]  /*0dc0*/  ISETP.NE.U32.AND P0, PT, RZ, UR4, PT ;  /* 0x00000004ff007c0c */ /* 0x000fc8000bf05070 */
[----:B------:R-:W-:-:S13]  /*0dd0*/  ISETP.NE.AND.EX P0, PT, RZ, UR5, PT, P0 ;  /* 0x00000005ff007c0c */ /* 0x000fda000bf05300 */
[----:B------:R-:W-:Y:S05]  /*0de0*/  @!P0 BRA `(.L_x_9) ;  /* 0x00000000000c8947 */ /* 0x000fea0003800000 */
[----:B------:R-:W0:Y:S02]  /*0df0*/  LDC.64 R58, c[0x0][0x788] ;  /* 0x0001e200ff3a7b82 */ /* 0x000e240000000a00 */
[----:B0-----:R1:W5:Y:S01]  /*0e00*/  LDG.E R58, desc[UR36][R58.64] ;  /* 0x000000243a3a7981 */ /* 0x001362000c1e1900 */
[----:B------:R-:W-:Y:S05]  /*0e10*/  BRA `(.L_x_8) ;  /* 0x0000000000087947 */ /* 0x000fea0003800000 */
.L_x_9:
[----:B------:R-:W-:Y:S02]  /*0e20*/  ULDC UR4, c[0x0][0x780] ;  /* 0x0001e00000047ab9 */ /* 0x000fe40000000800 */
[----:B------:R-:W-:-:S07]  /*0e30*/  IMAD.U32 R58, RZ, RZ, UR4 ;  /* 0x00000004ff3a7e24 */ /* 0x000fce000f8e00ff */
.L_x_8:
[----:B------:R-:W-:Y:S02]  /*0e40*/  ULDC.64 UR4, c[0x0][0x7a0] ;  /* 0x0001e80000047ab9 */ /* 0x000fe40000000a00 */
[----:B------:R-:W-:-:S04]  /*0e50*/  ISETP.NE.U32.AND P0, PT, RZ, UR4, PT ;  /* 0x00000004ff007c0c */ /* 0x000fc8000bf05070 */
[----:B------:R-:W-:-:S13]  /*0e60*/  ISETP.NE.AND.EX P0, PT, RZ, UR5, PT, P0 ;  /* 0x00000005ff007c0c */ /* 0x000fda000bf05300 */
[----:B------:R-:W-:Y:S05]  /*0e70*/  @!P0 BRA `(.L_x_10) ;  /* 0x00000000001c8947 */ /* 0x000fea0003800000 */
[----:B0-----:R-:W0:Y:S02]  /*0e80*/  LDC.64 R4, c[0x0][0x7a0] ;  /* 0x0001e800ff047b82 */ /* 0x001e240000000a00 */
[----:B0-----:R-:W2:Y:S02]  /*0e90*/  LDG.E.64 R4, desc[UR36][R4.64] ;  /* 0x0000002404047981 */ /* 0x001ea4000c1e1b00 */
[----:B--2---:R-:W-:-:S04]  /*0ea0*/  ISETP.NE.U32.AND P0, PT, R4, RZ, PT ;  /* 0x000000ff0400720c */ /* 0x004fc80003f05070 */
[----:B------:R-:W-:-:S13]  /*0eb0*/  ISETP.NE.AND.EX P0, PT, R5, RZ, PT, P0 ;  /* 0x000000ff0500720c */ /* 0x000fda0003f05300 */
[----:B------:R-:W-:Y:S05]  /*0ec0*/  @!P0 BRA `(.L_x_10) ;  /* 0x0000000000088947 */ /* 0x000fea0003800000 */
[----:B-1----:R0:W5:Y:S01]  /*0ed0*/  LD.E R59, desc[UR36][R4.64] ;  /* 0x00000024043b7980 */ /* 0x002162000c101900 */
[----:B------:R-:W-:Y:S05]  /*0ee0*/  BRA `(.L_x_11) ;  /* 0x0000000000247947 */ /* 0x000fea0003800000 */
.L_x_10:
[----:B------:R-:W-:Y:S02]  /*0ef0*/  ULDC.64 UR4, c[0x0][0x790] ;  /* 0x0001e40000047ab9 */ /* 0x000fe40000000a00 */
[----:B------:R-:W-:-:S04]  /*0f00*/  ISETP.NE.U32.AND P0, PT, RZ, UR4, PT ;  /* 0x00000004ff007c0c */ /* 0x000fc8000bf05070 */
[----:B------:R-:W-:-:S13]  /*0f10*/  ISETP.NE.AND.EX P0, PT, RZ, UR5, PT, P0 ;  /* 0x00000005ff007c0c */ /* 0x000fda000bf05300 */
[----:B------:R-:W-:Y:S05]  /*0f20*/  @!P0 BRA `(.L_x_12) ;  /* 0x00000000000c8947 */ /* 0x000fea0003800000 */
[----:B0-----:R-:W1:Y:S02]  /*0f30*/  LDC.64 R4, c[0x0][0x790] ;  /* 0x0001e400ff047b82 */ /* 0x001e640000000a00 */
[----:B-1----:R1:W5:Y:S01]  /*0f40*/  LDG.E R59, desc[UR36][R4.64] ;  /* 0x00000024043b7981 */ /* 0x002362000c1e1900 */
[----:B------:R-:W-:Y:S05]  /*0f50*/  BRA `(.L_x_11) ;  /* 0x0000000000087947 */ /* 0x000fea0003800000 */
.L_x_12:
[----:B------:R-:W-:Y:S02]  /*0f60*/  ULDC UR4, c[0x0][0x784] ;  /* 0x0001e10000047ab9 */ /* 0x000fe40000000800 */
[----:B-1----:R-:W-:-:S07]  /*0f70*/  IMAD.U32 R59, RZ, RZ, UR4 ;  /* 0x00000004ff3b7e24 */ /* 0x002fce000f8e00ff */
.L_x_11:
[----:B------:R-:W-:-:S13]  /*0f80*/  LOP3.LUT P0, RZ, R3, 0xff, RZ, 0xc0, !PT ;  /* 0x000000ff03ff7812 */ /* 0x000fda000780c0ff */
[----:B------:R-:W-:Y:S05]  /*0f90*/  @!P0 EXIT ;  /* 0x000000000000894d */ /* 0x000fea0003800000 */
[----:B------:R-:W2:Y:S01]  /*0fa0*/  S2UR UR5, SR_CgaCtaId ;  /* 0x00000000000579c3 */ /* 0x000ea20000008800 */
[C---:B------:R-:W-:Y:S01]  /*0fb0*/  IMAD.SHL.U32 R3, R0.reuse, 0x20, RZ ;  /* 0x0000002000037824 */ /* 0x040fe200078e00ff */
[----:B01----:R-:W-:Y:S01]  /*0fc0*/  SHF.R.U32.HI R4, RZ, 0x5, R31 ;  /* 0x00000005ff047819 */ /* 0x003fe2000001161f */
[C---:B------:R-:W-:Y:S01]  /*0fd0*/  IMAD.SHL.U32 R6, R0.reuse, 0x4, RZ ;  /* 0x0000000400067824 */ /* 0x040fe200078e00ff */
[----:B------:R-:W-:Y:S01]  /*0fe0*/  LOP3.LUT R5, R7, 0x1, RZ, 0xc0, !PT ;  /* 0x0000000107057812 */ /* 0x000fe200078ec0ff */
[----:B------:R-:W-:Y:S01]  /*0ff0*/  IMAD.SHL.U32 R65, R0, 0x2, RZ ;  /* 0x0000000200417824 */ /* 0x000fe200078e00ff */
[----:B------:R-:W-:Y:S01]  /*1000*/  LOP3.LUT R3, R3, 0x380, RZ, 0xc0, !PT ;  /* 0x0000038003037812 */ /* 0x000fe200078ec0ff */
[----:B------:R-:W-:Y:S01]  /*1010*/  IMAD.SHL.U32 R7, R7, 0x2000, RZ ;  /* 0x0000200007077824 */ /* 0x000fe200078e00ff */
[----:B------:R-:W0:Y:S01]  /*1020*/  LDC R62, c[0x0][0x858] ;  /* 0x00021600ff3e7b82 */ /* 0x000e220000000800 */
[C---:B------:R-:W-:Y:S01]  /*1030*/  IMAD.SHL.U32 R57, R4.reuse, 0x10, RZ ;  /* 0x0000001004397824 */ /* 0x040fe200078e00ff */
[----:B------:R-:W-:Y:S01]  /*1040*/  LOP3.LUT R8, R3, 0x70, R6, 0xf8, !PT ;  /* 0x0000007003087812 */ /* 0x000fe200078ef806 */
[----:B------:R-:W-:Y:S01]  /*1050*/  ULDC.64 UR6, c[0x0][0x288] ;  /* 0x0000a20000067ab9 */ /* 0x000fe20000000a00 */
[----:B------:R-:W-:Y:S01]  /*1060*/  SHF.R.U32.HI R3, RZ, 0x2, R0 ;  /* 0x00000002ff037819 */ /* 0x000fe20000011600 */
[----:B------:R-:W-:Y:S01]  /*1070*/  IMAD.SHL.U32 R56, R5, 0x40, RZ ;  /* 0x0000004005387824 */ /* 0x000fe200078e00ff */
[----:B------:R-:W-:Y:S01]  /*1080*/  LOP3.LUT R65, R65, 0x6, RZ, 0xc0, !PT ;  /* 0x0000000641417812 */ /* 0x000fe200078ec0ff */
[----:B------:R-:W-:Y:S01]  /*1090*/  UMOV UR43, 0x400 ;  /* 0x00000400002b7882 */ /* 0x000fe20000000000 */
[----:B------:R-:W1:Y:S01]  /*10a0*/  LDC.64 R60, c[0x0][0x7c8] ;  /* 0x0001f200ff3c7b82 */ /* 0x000e620000000a00 */
[----:B------:R-:W-:Y:S01]  /*10b0*/  LOP3.LUT R3, R3, 0x7, RZ, 0xc0, !PT ;  /* 0x0000000703037812 */ /* 0x000fe200078ec0ff */
[----:B------:R-:W-:Y:S01]  /*10c0*/  UIADD3 UR4, UR7, 0x7f, URZ ;  /* 0x0000007f07047890 */ /* 0x000fe2000fffe03f */
[----:B------:R-:W-:Y:S01]  /*10d0*/  IMAD R63, R4, 0x800, R65 ;  /* 0x00000800043f7824 */ /* 0x000fe200078e0241 */
[----:B------:R-:W-:Y:S01]  /*10e0*/  LOP3.LUT R6, R7, 0x2000, RZ, 0xc0, !PT ;  /* 0x0000200007067812 */ /* 0x000fe200078ec0ff */
[----:B------:R-:W-:Y:S01]  /*10f0*/  IMAD.U32 R7, RZ, RZ, UR6 ;  /* 0x00000006ff077e24 */ /* 0x000fe2000f8e00ff */
[-CC-:B------:R-:W-:Y:S01]  /*1100*/  IADD3 R4, RZ, -R57.reuse, -R3.reuse ;  /* 0x80000039ff047210 */ /* 0x180fe20007ffe803 */
[----:B------:R-:W-:Y:S01]  /*1110*/  IMAD.MOV.U32 R67, RZ, RZ, 0x10 ;  /* 0x00000010ff437424 */ /* 0x000fe200078e00ff */
[----:B------:R-:W3:Y:S01]  /*1120*/  LDC R69, c[0x0][0x800] ;  /* 0x00020000ff457b82 */ /* 0x000ee20000000800 */
[----:B--2---:R-:W-:Y:S01]  /*1130*/  ULEA UR43, UR5, UR43, 0x18 ;  /* 0x0000002b052b7291 */ /* 0x004fe2000f8ec03f */
[----:B------:R-:W-:Y:S01]  /*1140*/  LOP3.LUT R56, R56, 0x40, R3, 0xe2, !PT ;  /* 0x0000004038387812 */ /* 0x000fe200078ee203 */
[----:B------:R-:W-:Y:S01]  /*1150*/  IMAD.MOV.U32 R3, RZ, RZ, -0x1 ;  /* 0xffffffffff037424 */ /* 0x000fe200078e00ff */
[----:B------:R-:W-:Y:S01]  /*1160*/  USHF.R.S32.HI UR5, URZ, 0x1f, UR4 ;  /* 0x0000001f3f057899 */ /* 0x000fe20008011404 */
[----:B------:R-:W-:Y:S01]  /*1170*/  IMAD R4, R5, -0x40, R4 ;  /* 0xffffffc005047824 */ /* 0x000fe200078e0204 */
[----:B------:R-:W-:Y:S01]  /*1180*/  UIADD3 UR6, UR43, 0x1c800, URZ ;  /* 0x0001c8002b067890 */ /* 0x000fe2000fffe03f */
[C---:B------:R-:W-:Y:S01]  /*1190*/  LOP3.LUT R64, R0.reuse, 0x3, RZ, 0xc0, !PT ;  /* 0x0000000300407812 */ /* 0x040fe200078ec0ff */
[----:B------:R-:W-:Y:S01]  /*11a0*/  IMAD.MOV.U32 R5, RZ, RZ, 0x1 ;  /* 0x00000001ff057424 */ /* 0x000fe200078e00ff */
[C---:B------:R-:W-:Y:S01]  /*11b0*/  R2P PR, R0.reuse, 0x1c ;  /* 0x0000001c00007804 */ /* 0x040fe20000000000 */
[----:B------:R-:W-:Y:S01]  /*11c0*/  ULEA.HI UR5, UR5, UR4, URZ, 0x7 ;  /* 0x0000000405057291 */ /* 0x000fe2000f8f383f */
[----:B------:R-:W-:Y:S01]  /*11d0*/  IMAD.MOV.U32 R68, RZ, RZ, 0x20 ;  /* 0x00000020ff447424 */ /* 0x000fe200078e00ff */
[----:B------:R-:W-:Y:S01]  /*11e0*/  USHF.R.U32.HI UR6, URZ, 0x4, UR6 ;  /* 0x000000043f067899 */ /* 0x000fe20008011606 */
[----:B------:R-:W-:Y:S01]  /*11f0*/  IMAD.MOV.U32 R70, RZ, RZ, 0x40 ;  /* 0x00000040ff467424 */ /* 0x000fe200078e00ff */
[-C--:B0-----:R-:W-:Y:S01]  /*1200*/  SHF.L.U32 R3, R3, R62.reuse, RZ ;  /* 0x0000003e03037219 */ /* 0x081fe200000006ff */
[----:B------:R-:W-:Y:S01]  /*1210*/  ULDC UR7, c[0x0][0x284] ;  /* 0x0000a10000077ab9 */ /* 0x000fe20000000800 */
[----:B------:R-:W-:Y:S01]  /*1220*/  LOP3.LUT R19, R0, 0x80, RZ, 0xc0, !PT ;  /* 0x0000008000137812 */ /* 0x000fe200078ec0ff */
[----:B------:R-:W-:Y:S01]  /*1230*/  USHF.R.S32.HI UR44, URZ, 0x7, UR5 ;  /* 0x000000073f2c7899 */ /* 0x000fe20008011405 */
[----:B------:R-:W-:Y:S01]  /*1240*/  LOP3.LUT R56, R56, R57, RZ, 0xfc, !PT ;  /* 0x0000003938387212 */ /* 0x000fe200078efcff */
[----:B------:R-:W-:Y:S01]  /*1250*/  ULOP3.LUT UR6, UR6, 0x3fff, URZ, 0xc0, !UPT ;  /* 0x00003fff06067892 */ /* 0x000fe2000f8ec03f */
[----:B-1----:R-:W-:Y:S01]  /*1260*/  SHF.L.U64.HI R61, R60, 0x3, R61 ;  /* 0x000000033c3d7819 */ /* 0x002fe2000001023d */
[----:B------:R-:W-:Y:S01]  /*1270*/  IMAD R64, R64, -0x2, R7 ;  /* 0xfffffffe40407824 */ /* 0x000fe200078e0207 */
[----:B------:R-:W-:Y:S01]  /*1280*/  IADD3 R63, R8, R63, R6 ;  /* 0x0000003f083f7210 */ /* 0x000fe20007ffe006 */
[----:B------:R-:W-:Y:S01]  /*1290*/  IMAD.SHL.U32 R60, R60, 0x8, RZ ;  /* 0x000000083c3c7824 */ /* 0x000fe200078e00ff */
[----:B------:R-:W-:Y:S01]  /*12a0*/  SHF.L.U32 R62, R5, R62, RZ ;  /* 0x0000003e053e7219 */ /* 0x000fe200000006ff */
[----:B---3--:R-:W-:Y:S01]  /*12b0*/  VIADD R69, R69, 0xffffffff ;  /* 0xffffffff45457836 */ /* 0x008fe20000000000 */
[----:B------:R-:W-:Y:S01]  /*12c0*/  LOP3.LUT R73, R18, 0x1, RZ, 0xfc, !PT ;  /* 0x0000000112497812 */ /* 0x000fe200078efcff */
[----:B------:R-:W-:Y:S01]  /*12d0*/  VIADD R72, R4, UR7 ;  /* 0x0000000704487c36 */ /* 0x000fe20008000000 */
[----:B------:R-:W-:Y:S01]  /*12e0*/  SHF.R.U32.HI R19, RZ, 0x7, R19 ;  /* 0x00000007ff137819 */ /* 0x000fe20000011613 */
[----:B------:R-:W-:Y:S01]  /*12f0*/  IMAD.MOV.U32 R57, RZ, RZ, RZ ;  /* 0x000000ffff397224 */ /* 0x000fe200078e00ff */
[----:B------:R-:W-:Y:S01]  /*1300*/  SEL R67, R67, 0xfffffff0, !P2 ;  /* 0xfffffff043437807 */ /* 0x000fe20005000000 */
[----:B------:R-:W-:Y:S01]  /*1310*/  UIADD3 UR46, UR43, 0x800, URZ ;  /* 0x000008002b2e7890 */ /* 0x000fe2000fffe03f */
[----:B------:R-:W-:Y:S01]  /*1320*/  SEL R68, R68, 0xffffffe0, !P3 ;  /* 0xffffffe044447807 */ /* 0x000fe20005800000 */
[----:B------:R-:W-:Y:S01]  /*1330*/  UIADD3 UR47, UR44, -0x1, URZ ;  /* 0xffffffff2c2f7890 */ /* 0x000fe2000fffe03f */
[----:B------:R-:W-:Y:S01]  /*1340*/  SEL R70, R70, 0xffffffc0, !P4 ;  /* 0xffffffc046467807 */ /* 0x000fe20006000000 */
[----:B------:R-:W-:Y:S01]  /*1350*/  ULOP3.LUT UR45, UR6, 0x10000, URZ, 0xfc, !UPT ;  /* 0x00010000062d7892 */ /* 0x000fe2000f8efc3f */
[----:B------:R-:W-:Y:S01]  /*1360*/  LOP3.LUT R71, RZ, R3, RZ, 0x33, !PT ;  /* 0x00000003ff477212 */ /* 0x000fe200078e33ff */
[----:B------:R-:W-:Y:S01]  /*1370*/  UMOV UR40, URZ ;  /* 0x0000003f00287c82 */ /* 0x000fe20008000000 */
[----:B------:R-:W-:-:S09]  /*1380*/  UMOV UR41, URZ ;  /* 0x0000003f00297c82 */ /* 0x000fd20008000000 */
.L_x_103:
[----:B------:R-:W-:-:S06]  /*1390*/  ULOP3.LUT UP0, URZ, UR46, 0x3ff, URZ, 0xc0, !UPT ;  /* 0x000003ff2e3f7892 */ /* 0x000fcc000f80c03f */
[----:B------:R-:W-:-:S13]  /*13a0*/  PLOP3.LUT P0, PT, PT, PT, UP0, 0x80, 0x0 ;  /* 0x000000000000781c */ /* 0x000fda0003f0f008 */
[----:B-1234-:R-:W-:Y:S05]  /*13b0*/  @!P0 BRA `(.L_x_13) ;  /* 0x0000000000408947 */ /* 0x01efea0003800000 */
[----:B------:R-:W-:Y:S01]  /*13c0*/  MOV R0, 0x0 ;  /* 0x0000000000007802 */ /* 0x000fe20000000f00 */
[----:B------:R-:W-:Y:S01]  /*13d0*/  ULDC.64 UR4, c[0x4][0x70] ;  /* 0x01001c0000047ab9 */ /* 0x000fe20000000a00 */
[----:B------:R-:W-:Y:S01]  /*13e0*/  ULDC.64 UR6, c[0x4][0x8] ;  /* 0x0100020000067ab9 */ /* 0x000fe20000000a00 */
[----:B------:R-:W-:Y:S01]  /*13f0*/  IMAD.U32 R4, RZ, RZ, UR4 ;  /* 0x00000004ff047e24 */ /* 0x000fe2000f8e00ff */
[----:B------:R0:W1:Y:S01]  /*1400*/  LDC.64 R14, c[0x4][R0] ;  /* 0x01000000000e7b82 */ /* 0x0000620000000a00 */
[----:B------:R-:W-:Y:S01]  /*1410*/  IMAD.U32 R5, RZ, RZ, UR5 ;  /* 0x00000005ff057e24 */ /* 0x000fe2000f8e00ff */
[----:B------:R-:W-:Y:S01]  /*1420*/  ULDC.64 UR4, c[0x4][0x78] ;  /* 0x01001e0000047ab9 */ /* 0x000fe20000000a00 */
[----:B------:R-:W-:Y:S02]  /*1430*/  IMAD.U32 R10, RZ, RZ, UR6 ;  /* 0x00000006ff0a7e24 */ /* 0x000fe4000f8e00ff */
[----:B------:R-:W-:Y:S02]  /*1440*/  IMAD.U32 R6, RZ, RZ, UR4 ;  /* 0x00000004ff067e24 */ /* 0x000fe4000f8e00ff */
[----:B------:R-:W-:-:S02]  /*1450*/  IMAD.U32 R7, RZ, RZ, UR5 ;  /* 0x00000005ff077e24 */ /* 0x000fc4000f8e00ff */
[----:B------:R-:W-:Y:S02]  /*1460*/  IMAD.U32 R11, RZ, RZ, UR7 ;  /* 0x00000007ff0b7e24 */ /* 0x000fe4000f8e00ff */
[----:B------:R-:W-:Y:S02]  /*1470*/  IMAD.MOV.U32 R8, RZ, RZ, 0x70 ;  /* 0x00000070ff087424 */ /* 0x000fe400078e00ff */
[----:B------:R-:W-:Y:S02]  /*1480*/  IMAD.MOV.U32 R12, RZ, RZ, 0x1 ;  /* 0x00000001ff0c7424 */ /* 0x000fe400078e00ff */
[----:B0-----:R-:W-:-:S07]  /*1490*/  IMAD.MOV.U32 R13, RZ, RZ, RZ ;  /* 0x000000ffff0d7224 */ /* 0x001fce00078e00ff */
[----:B------:R-:W-:-:S07]  /*14a0*/  LEPC R20, `(.L_x_13) ;  /* 0x000000001014794e */ /* 0x000fce0000000000 */
[----:B-1---5:R-:W-:Y:S05]  /*14b0*/  CALL.ABS.NOINC R14 ;  /* 0x000000000e007343 */ /* 0x022fea0003c00000 */
.L_x_13:
[----:B------:R-:W-:Y:S01]  /*14c0*/  UMOV UR4, 0xffffffff ;  /* 0xffffffff00047882 */ /* 0x000fe20000000000 */
[----:B------:R-:W-:Y:S02]  /*14d0*/  ISETP.NE.AND P0, PT, R73, 0x3, PT ;  /* 0x000000034900780c */ /* 0x000fe40003f05270 */
[----:B------:R-:W-:Y:S11]  /*14e0*/  BRA.DIV UR4, `(.L_x_14) ;  /* 0x0000007604e47947 */ /* 0x000ff6000b800000 */
.L_x_137:
[----:B------:R-:W-:Y:S05]  /*14f0*/  @!P0 BRA `(.L_x_15) ;  /* 0x0000000000048947 */ /* 0x000fea0003800000 */
[----:B------:R-:W-:Y:S01]  /*1500*/  BPT.TRAP 0x1 ;  /* 0x000000040000795c */ /* 0x000fe20000300000 */
.L_x_15:
[----:B------:R-:W-:Y:S02]  /*1510*/  IMAD.U32 R3, RZ, RZ, UR41 ;  /* 0x00000029ff037e24 */ /* 0x000fe4000f8e00ff */
[----:B------:R-:W-:-:S03]  /*1520*/  IMAD.U32 R0, RZ, RZ, UR40 ;  /* 0x00000028ff007e24 */ /* 0x000fc6000f8e00ff */
[----:B------:R-:W-:Y:S02]  /*1530*/  LEA R3, R3, UR43, 0x3 ;  /* 0x0000002b03037c11 */ /* 0x000fe4000f8e18ff */
[----:B------:R-:W-:-:S04]  /*1540*/  SHF.L.U32 R0, R0, 0x1f, RZ ;  /* 0x0000001f00007819 */ /* 0x000fc800000006ff */
[----:B------:R0:W1:Y:S01]  /*1550*/  SYNCS.PHASECHK.TRANS64.TRYWAIT P1, [R3+URZ], R0 ;  /* 0x00000000030075a7 */ /* 0x000062000802017f */
[----:B------:R-:W-:Y:S05]  /*1560*/  @!P0 BRA `(.L_x_16) ;  /* 0x0000000000048947 */ /* 0x000fea0003800000 */
[----:B------:R-:W-:Y:S01]  /*1570*/  BPT.TRAP 0x1 ;  /* 0x000000040000795c */ /* 0x000fe20000300000 */
.L_x_16:
[----:B-1----:R-:W-:Y:S05]  /*1580*/  @P1 BRA `(.L_x_17) ;  /* 0x0000000000081947 */ /* 0x002fea0003800000 */
[----:B------:R-:W1:Y:S02]  /*1590*/  SYNCS.PHASECHK.TRANS64.TRYWAIT P1, [R3+URZ], R0 ;  /* 0x00000000030075a7 */ /* 0x000e64000802017f */
[----:B-1----:R-:W-:Y:S05]  /*15a0*/  @!P1 BRA `(.L_x_18) ;  /* 0x0000007400d49947 */ /* 0x002fea0003800000 */
.L_x_17:
[----:B------:R-:W-:-:S04]  /*15b0*/  UIADD3 UR4, UR41, 0x1, URZ ;  /* 0x0000000129047890 */ /* 0x000fc8000fffe03f */
[----:B------:R-:W-:Y:S02]  /*15c0*/  UISETP.NE.AND UP0, UPT, UR4, 0x7, UPT ;  /* 0x000000070400788c */ /* 0x000fe4000bf05270 */
[----:B------:R-:W-:Y:S02]  /*15d0*/  IMAD.U32 R4, RZ, RZ, UR4 ;  /* 0x00000004ff047e24 */ /* 0x000fe4000f8e00ff */
[----:B------:R-:W-:Y:S02]  /*15e0*/  USEL UR4, URZ, 0x1, UP0 ;  /* 0x000000013f047887 */ /* 0x000fe40008000000 */
[----:B------:R-:W-:Y:S02]  /*15f0*/  PLOP3.LUT P1, PT, PT, PT, UP0, 0x80, 0x0 ;  /* 0x000000000000781c */ /* 0x000fe40003f2f008 */
[----:B------:R-:W-:Y:S02]  /*1600*/  ULOP3.LUT UR4, UR40, UR4, URZ, 0x3c, !UPT ;  /* 0x0000000428047292 */ /* 0x000fe4000f8e3c3f */
[----:B------:R-:W-:-:S04]  /*1610*/  SEL R4, R4, RZ, P1 ;  /* 0x000000ff04047207 */ /* 0x000fc80000800000 */
[----:B01----:R-:W-:Y:S01]  /*1620*/  IMAD.U32 R0, RZ, RZ, UR4 ;  /* 0x00000004ff007e24 */ /* 0x003fe2000f8e00ff */
[----:B------:R-:W-:Y:S06]  /*1630*/  @!P0 BRA `(.L_x_19) ;  /* 0x0000000000048947 */ /* 0x000fec0003800000 */
[----:B------:R-:W-:Y:S01]  /*1640*/  BPT.TRAP 0x1 ;  /* 0x000000040000795c */ /* 0x000fe20000300000 */
.L_x_19:
[----:B------:R-:W-:Y:S01]  /*1650*/  IMAD.U32 R8, RZ, RZ, UR41 ;  /* 0x00000029ff087e24 */ /* 0x000fe2000f8e00ff */
[----:B------:R-:W-:Y:S01]  /*1660*/  LEA R6, R4, UR43, 0x3 ;  /* 0x0000002b04067c11 */ /* 0x000fe2000f8e18ff */
[----:B------:R-:W0:Y:S01]  /*1670*/  LDC R14, c[0x0][0x28c] ;  /* 0x0000a300ff0e7b82 */ /* 0x000e220000000800 */
[----:B------:R-:W-:Y:S01]  /*1680*/  SHF.L.U32 R3, R0, 0x1f, RZ ;  /* 0x0000001f00037819 */ /* 0x000fe200000006ff */
[----:B------:R-:W-:-:S03]  /*1690*/  IMAD R5, R8, 0x4000, R63 ;  /* 0x0000400008057824 */ /* 0x000fc600078e023f */
[----:B------:R1:W2:Y:S02]  /*16a0*/  SYNCS.PHASECHK.TRANS64.TRYWAIT P1, [R6+URZ], R3 ;  /* 0x00000003060075a7 */ /* 0x0002a4000802017f */
[----:B------:R1:W3:Y:S02]  /*16b0*/  LDS.U16 R7, [R5+UR43+0xc00] ;  /* 0x000c002b05077984 */ /* 0x0002e40008000400 */
[----:B------:R-:W-:Y:S05]  /*16c0*/  WARPSYNC.ALL ;  /* 0x0000000000007948 */ /* 0x000fea0003800000 */
[----:B------:R-:W3:Y:S01]  /*16d0*/  LDS.U16 R8, [R5+UR43+0x800] ;  /* 0x0008002b05087984 */ /* 0x000ee20008000400 */
[----:B------:R-:W-:Y:S01]  /*16e0*/  ULEA UR4, UR41, UR45, 0xa ;  /* 0x0000002d29047291 */ /* 0x000fe2000f8e503f */
[----:B------:R-:W-:Y:S02]  /*16f0*/  UMOV UR7, 0x40000040 ;  /* 0x4000004000077882 */ /* 0x000fe40000000000 */
[----:B------:R-:W-:Y:S04]  /*1700*/  LDS.U16 R9, [R5+UR43+0xc08] ;  /* 0x000c082b05097984 */ /* 0x000fe80008000400 */
[----:B------:R-:W4:Y:S01]  /*1710*/  LDS.U16 R10, [R5+UR43+0x808] ;  /* 0x0008082b050a7984 */ /* 0x000f220008000400 */
[----:B------:R-:W-:Y:S01]  /*1720*/  UMOV UR6, UR4 ;  /* 0x0000000400067c82 */ /* 0x000fe20008000000 */
[----:B0-----:R-:W-:-:S02]  /*1730*/  ISETP.GE.AND P2, PT, R14, 0x81, PT ;  /* 0x000000810e00780c */ /* 0x001fc40003f46270 */
[----:B---3--:R-:W-:-:S04]  /*1740*/  PRMT R7, R8, 0x5410, R7 ;  /* 0x0000541008077816 */ /* 0x008fc80000000007 */
[-C--:B------:R-:W-:Y:S02]  /*1750*/  F2FP.F16.E4M3.UNPACK_B R8, R7.reuse ;  /* 0x00000007ff08723e */ /* 0x080fe400020006ff */
[----:B------:R-:W-:Y:S02]  /*1760*/  F2FP.F16.E4M3.UNPACK_B R7, R7.H1 ;  /* 0x00000007ff07723e */ /* 0x000fe400030006ff */
[----:B----4-:R-:W-:Y:S01]  /*1770*/  PRMT R9, R10, 0x5410, R9 ;  /* 0x000054100a097816 */ /* 0x010fe20000000009 */
[--C-:B------:R-:W-:Y:S02]  /*1780*/  HADD2.F32 R76, -RZ, R8.reuse.H0_H0 ;  /* 0x20000008ff4c7230 */ /* 0x100fe40000004100 */
[----:B------:R-:W-:Y:S01]  /*1790*/  HADD2.F32 R11, -RZ, R8.H1_H1 ;  /* 0x30000008ff0b7230 */ /* 0x000fe20000004100 */
[-C--:B------:R-:W-:Y:S01]  /*17a0*/  F2FP.F16.E4M3.UNPACK_B R10, R9.reuse ;  /* 0x00000009ff0a723e */ /* 0x080fe200020006ff */
[--C-:B------:R-:W-:Y:S01]  /*17b0*/  HADD2.F32 R77, -RZ, R7.reuse.H0_H0 ;  /* 0x20000007ff4d7230 */ /* 0x100fe20000004100 */
[----:B------:R-:W-:Y:S01]  /*17c0*/  F2FP.F16.E4M3.UNPACK_B R9, R9.H1 ;  /* 0x00000009ff09723e */ /* 0x000fe200030006ff */
[----:B------:R-:W-:Y:S01]  /*17d0*/  HADD2.F32 R8, -RZ, R7.H1_H1 ;  /* 0x30000007ff087230 */ /* 0x000fe20000004100 */
[----:B------:R-:W-:Y:S01]  /*17e0*/  F2FP.BF16.F32.PACK_AB R76, R11, R76 ;  /* 0x0000004c0b4c723e */ /* 0x000fe200000010ff */
[----:B------:R-:W-:-:S02]  /*17f0*/  HADD2.F32 R78, -RZ, R10.H0_H0 ;  /* 0x2000000aff4e7230 */ /* 0x000fc40000004100 */
[----:B------:R-:W-:Y:S01]  /*1800*/  HADD2.F32 R13, -RZ, R10.H1_H1 ;  /* 0x3000000aff0d7230 */ /* 0x000fe20000004100 */
[----:B------:R-:W-:Y:S01]  /*1810*/  F2FP.BF16.F32.PACK_AB R77, R8, R77 ;  /* 0x0000004d084d723e */ /* 0x000fe200000010ff */
[--C-:B------:R-:W-:Y:S02]  /*1820*/  HADD2.F32 R79, -RZ, R9.reuse.H0_H0 ;  /* 0x20000009ff4f7230 */ /* 0x100fe40000004100 */
[----:B------:R-:W-:Y:S01]  /*1830*/  HADD2.F32 R10, -RZ, R9.H1_H1 ;  /* 0x30000009ff0a7230 */ /* 0x000fe20000004100 */
[----:B------:R-:W-:Y:S01]  /*1840*/  F2FP.BF16.F32.PACK_AB R78, R13, R78 ;  /* 0x0000004e0d4e723e */ /* 0x000fe200000010ff */
[----:B------:R-:W-:-:S03]  /*1850*/  VIADD R7, R5, UR43 ;  /* 0x0000002b05077c36 */ /* 0x000fc60008000000 */
[----:B------:R-:W-:Y:S01]  /*1860*/  F2FP.BF16.F32.PACK_AB R79, R10, R79 ;  /* 0x0000004f0a4f723e */ /* 0x000fe200000010ff */
[----:B------:R-:W-:-:S03]  /*1870*/  IMAD.IADD R13, R67, 0x1, R7 ;  /* 0x00000001430d7824 */ /* 0x000fc600078e0207 */
[----:B------:R-:W-:-:S06]  /*1880*/  WARPGROUP.ARRIVE ;  /* 0x00000000000079c5 */ /* 0x000fcc0000000000 */
[----:B------:R-:W-:Y:S01]  /*1890*/  HGMMA.64x64x16.F32.BF16 R24, R76, gdesc[UR4], RZ, !UPT, gsb0 ;  /* 0x00e000044c187df0 */ /* 0x000fe2000c0018ff */
[----:B------:R-:W-:Y:S01]  /*18a0*/  UIADD3 UR6, UR4, 0x2, URZ ;  /* 0x0000000204067890 */ /* 0x000fe2000fffe03f */
[----:B------:R-:W-:Y:S01]  /*18b0*/  UMOV UR7, 0x40000040 ;  /* 0x4000004000077882 */ /* 0x000fe20000000000 */
[----:B------:R-:W-:Y:S02]  /*18c0*/  WARPGROUP.DEPBAR.LE gsb0, 0x0 ;  /* 0x00008000000079c5 */ /* 0x000fe40000010000 */
[----:B-1----:R-:W-:Y:S04]  /*18d0*/  LDS.U16 R5, [R13+0xc00] ;  /* 0x000c00000d057984 */ /* 0x002fe80000000400 */
[----:B------:R-:W0:Y:S04]  /*18e0*/  LDS.U16 R8, [R13+0x800] ;  /* 0x000800000d087984 */ /* 0x000e280000000400 */
[----:B------:R-:W-:Y:S04]  /*18f0*/  LDS.U16 R9, [R13+0xc08] ;  /* 0x000c08000d097984 */ /* 0x000fe80000000400 */
[----:B------:R1:W3:Y:S02]  /*1900*/  LDS.U16 R10, [R13+0x808] ;  /* 0x000808000d0a7984 */ /* 0x0002e40000000400 */
[----:B-1----:R-:W-:Y:S01]  /*1910*/  IMAD.IADD R13, R68, 0x1, R13 ;  /* 0x00000001440d7824 */ /* 0x002fe200078e020d */
[----:B0-----:R-:W-:-:S04]  /*1920*/  PRMT R5, R8, 0x5410, R5 ;  /* 0x0000541008057816 */ /* 0x001fc80000000005 */
[----:B------:R-:W-:Y:S02]  /*1930*/  F2FP.F16.E4M3.UNPACK_B R8, R5 ;  /* 0x00000005ff08723e */ /* 0x000fe400020006ff */
[----:B---3--:R-:W-:-:S03]  /*1940*/  PRMT R6, R10, 0x5410, R9 ;  /* 0x000054100a067816 */ /* 0x008fc60000000009 */
[--C-:B------:R-:W-:Y:S01]  /*1950*/  HADD2.F32 R80, -RZ, R8.reuse.H0_H0 ;  /* 0x20000008ff507230 */ /* 0x100fe20000004100 */
[----:B------:R-:W-:Y:S01]  /*1960*/  F2FP.F16.E4M3.UNPACK_B R9, R5.H1 ;  /* 0x00000005ff09723e */ /* 0x000fe200030006ff */
[----:B------:R-:W-:Y:S01]  /*1970*/  HADD2.F32 R11, -RZ, R8.H1_H1 ;  /* 0x30000008ff0b7230 */ /* 0x000fe20000004100 */
[-C--:B------:R-:W-:Y:S02]  /*1980*/  F2FP.F16.E4M3.UNPACK_B R12, R6.reuse.H1 ;  /* 0x00000006ff0c723e */ /* 0x080fe400030006ff */
[----:B------:R-:W-:Y:S01]  /*1990*/  F2FP.F16.E4M3.UNPACK_B R10, R6 ;  /* 0x00000006ff0a723e */ /* 0x000fe200020006ff */
[--C-:B------:R-:W-:Y:S01]  /*19a0*/  HADD2.F32 R81, -RZ, R9.reuse.H0_H0 ;  /* 0x20000009ff517230 */ /* 0x100fe20000004100 */
[----:B------:R-:W-:Y:S01]  /*19b0*/  F2FP.BF16.F32.PACK_AB R80, R11, R80 ;  /* 0x000000500b50723e */ /* 0x000fe200000010ff */
[----:B------:R-:W-:Y:S02]  /*19c0*/  HADD2.F32 R8, -RZ, R9.H1_H1 ;  /* 0x30000009ff087230 */ /* 0x000fe40000004100 */
[----:B------:R-:W-:-:S02]  /*19d0*/  HADD2.F32 R83, -RZ, R12.H0_H0 ;  /* 0x2000000cff537230 */ /* 0x000fc40000004100 */
[--C-:B------:R-:W-:Y:S01]  /*19e0*/  HADD2.F32 R82, -RZ, R10.reuse.H0_H0 ;  /* 0x2000000aff527230 */ /* 0x100fe20000004100 */
[----:B------:R-:W-:Y:S01]  /*19f0*/  F2FP.BF16.F32.PACK_AB R81, R8, R81 ;  /* 0x000000510851723e */ /* 0x000fe200000010ff */
[----:B------:R-:W-:Y:S02]  /*1a00*/  HADD2.F32 R9, -RZ, R10.H1_H1 ;  /* 0x3000000aff097230 */ /* 0x000fe40000004100 */
[----:B------:R-:W-:-:S03]  /*1a10*/  HADD2.F32 R12, -RZ, R12.H1_H1 ;  /* 0x3000000cff0c7230 */ /* 0x000fc60000004100 */
[----:B------:R-:W-:Y:S02]  /*1a20*/  F2FP.BF16.F32.PACK_AB R82, R9, R82 ;  /* 0x000000520952723e */ /* 0x000fe400000010ff */
[----:B------:R-:W-:Y:S01]  /*1a30*/  F2FP.BF16.F32.PACK_AB R83, R12, R83 ;  /* 0x000000530c53723e */ /* 0x000fe200000010ff */
[----:B------:R-:W-:-:S03]  /*1a40*/  IMAD.IADD R12, R68, 0x1, R7 ;  /* 0x00000001440c7824 */ /* 0x000fc600078e0207 */
[----:B------:R-:W-:-:S06]  /*1a50*/  WARPGROUP.ARRIVE ;  /* 0x00000000000079c5 */ /* 0x000fcc0000000000 */
[----:B------:R-:W-:Y:S01]  /*1a60*/  HGMMA.64x64x16.F32.BF16 R24, R80, gdesc[UR4], R24, gsb0 ;  /* 0x00e0000450187df0 */ /* 0x000fe20008001818 */
[----:B------:R-:W-:Y:S01]  /*1a70*/  UIADD3 UR6, UR4, 0x4, URZ ;  /* 0x0000000404067890 */ /* 0x000fe2000fffe03f */
[----:B------:R-:W-:Y:S01]  /*1a80*/  UMOV UR7, 0x40000040 ;  /* 0x4000004000077882 */ /* 0x000fe20000000000 */
[----:B------:R-:W-:Y:S02]  /*1a90*/  WARPGROUP.DEPBAR.LE gsb0, 0x0 ;  /* 0x00008000000079c5 */ /* 0x000fe40000010000 */
[----:B------:R-:W-:Y:S04]  /*1aa0*/  LDS.U16 R8, [R12+0xc00] ;  /* 0x000c00000c087984 */ /* 0x000fe80000000400 */
[----:B------:R-:W0:Y:S04]  /*1ab0*/  LDS.U16 R9, [R12+0x800] ;  /* 0x000800000c097984 */ /* 0x000e280000000400 */
[----:B------:R-:W-:Y:S04]  /*1ac0*/  LDS.U16 R10, [R12+0xc08] ;  /* 0x000c08000c0a7984 */ /* 0x000fe80000000400 */
[----:B------:R1:W3:Y:S02]  /*1ad0*/  LDS.U16 R11, [R12+0x808] ;  /* 0x000808000c0b7984 */ /* 0x0002e40000000400 */
[----:B-1----:R-:W-:Y:S01]  /*1ae0*/  IMAD.IADD R12, R70, 0x1, R7 ;  /* 0x00000001460c7824 */ /* 0x002fe200078e0207 */
[----:B0-----:R-:W-:-:S04]  /*1af0*/  PRMT R8, R9, 0x5410, R8 ;  /* 0x0000541009087816 */ /* 0x001fc80000000008 */
[-C--:B------:R-:W-:Y:S02]  /*1b00*/  F2FP.F16.E4M3.UNPACK_B R9, R8.reuse ;  /* 0x00000008ff09723e */ /* 0x080fe400020006ff */
[----:B------:R-:W-:Y:S02]  /*1b10*/  F2FP.F16.E4M3.UNPACK_B R8, R8.H1 ;  /* 0x00000008ff08723e */ /* 0x000fe400030006ff */
[----:B---3--:R-:W-:Y:S01]  /*1b20*/  PRMT R10, R11, 0x5410, R10 ;  /* 0x000054100b0a7816 */ /* 0x008fe2000000000a */
[--C-:B------:R-:W-:Y:S02]  /*1b30*/  HADD2.F32 R80, -RZ, R9.reuse.H0_H0 ;  /* 0x20000009ff507230 */ /* 0x100fe40000004100 */
[--C-:B------:R-:W-:Y:S01]  /*1b40*/  HADD2.F32 R81, -RZ, R8.reuse.H0_H0 ;  /* 0x20000008ff517230 */ /* 0x100fe20000004100 */
[-C--:B------:R-:W-:Y:S01]  /*1b50*/  F2FP.F16.E4M3.UNPACK_B R11, R10.reuse ;  /* 0x0000000aff0b723e */ /* 0x080fe200020006ff */
[----:B------:R-:W-:Y:S01]  /*1b60*/  HADD2.F32 R9, -RZ, R9.H1_H1 ;  /* 0x30000009ff097230 */ /* 0x000fe20000004100 */
[----:B------:R-:W-:Y:S01]  /*1b70*/  F2FP.F16.E4M3.UNPACK_B R10, R10.H1 ;  /* 0x0000000aff0a723e */ /* 0x000fe200030006ff */
[----:B------:R-:W-:-:S02]  /*1b80*/  HADD2.F32 R8, -RZ, R8.H1_H1 ;  /* 0x30000008ff087230 */ /* 0x000fc40000004100 */
[--C-:B------:R-:W-:Y:S01]  /*1b90*/  HADD2.F32 R82, -RZ, R11.reuse.H0_H0 ;  /* 0x2000000bff527230 */ /* 0x100fe20000004100 */
[----:B------:R-:W-:Y:S01]  /*1ba0*/  F2FP.BF16.F32.PACK_AB R80, R9, R80 ;  /* 0x000000500950723e */ /* 0x000fe200000010ff */
[--C-:B------:R-:W-:Y:S01]  /*1bb0*/  HADD2.F32 R83, -RZ, R10.reuse.H0_H0 ;  /* 0x2000000aff537230 */ /* 0x100fe20000004100 */
[----:B------:R-:W-:Y:S01]  /*1bc0*/  F2FP.BF16.F32.PACK_AB R81, R8, R81 ;  /* 0x000000510851723e */ /* 0x000fe200000010ff */
[----:B------:R-:W-:Y:S02]  /*1bd0*/  HADD2.F32 R11, -RZ, R11.H1_H1 ;  /* 0x3000000bff0b7230 */ /* 0x000fe40000004100 */
[----:B------:R-:W-:-:S03]  /*1be0*/  HADD2.F32 R10, -RZ, R10.H1_H1 ;  /* 0x3000000aff0a7230 */ /* 0x000fc60000004100 */
[----:B------:R-:W-:Y:S02]  /*1bf0*/  F2FP.BF16.F32.PACK_AB R82, R11, R82 ;  /* 0x000000520b52723e */ /* 0x000fe400000010ff */
[----:B------:R-:W-:-:S04]  /*1c00*/  F2FP.BF16.F32.PACK_AB R83, R10, R83 ;  /* 0x000000530a53723e */ /* 0x000fc800000010ff */
        /* <DEDUP_REMOVED lines=54> */
[----:B------:R-:W-:-:S04]  /*1f70*/  F2FP.BF16.F32.PACK_AB R82, R7, R82 ;  /* 0x000000520752723e */ /* 0x000fc800000010ff */
        /* <DEDUP_REMOVED lines=33> */
[----:B------:R-:W-:Y:S01]  /*2190*/  UIADD3 UR4, UR4, 0x206, URZ ;  /* 0x0000020604047890 */ /* 0x000fe2000fffe03f */
[----:B------:R-:W-:Y:S02]  /*21a0*/  WARPGROUP.DEPBAR.LE gsb0, 0x0 ;  /* 0x00008000000079c5 */ /* 0x000fe40000010000 */
[----:B------:R-:W-:Y:S04]  /*21b0*/  LDS.U16 R7, [R12+0xc00] ;  /* 0x000c00000c077984 */ /* 0x000fe80000000400 */
[----:B------:R-:W0:Y:S04]  /*21c0*/  LDS.U16 R8, [R12+0x800] ;  /* 0x000800000c087984 */ /* 0x000e280000000400 */
[----:B------:R-:W-:Y:S04]  /*21d0*/  LDS.U16 R9, [R12+0xc08] ;  /* 0x000c08000c097984 */ /* 0x000fe80000000400 */
[----:B------:R-:W1:Y:S01]  /*21e0*/  LDS.U16 R10, [R12+0x808] ;  /* 0x000808000c0a7984 */ /* 0x000e620000000400 */
[----:B0-----:R-:W-:-:S04]  /*21f0*/  PRMT R7, R8, 0x5410, R7 ;  /* 0x0000541008077816 */ /* 0x001fc80000000007 */
[-C--:B------:R-:W-:Y:S02]  /*2200*/  F2FP.F16.E4M3.UNPACK_B R8, R7.reuse ;  /* 0x00000007ff08723e */ /* 0x080fe400020006ff */
[----:B------:R-:W-:Y:S02]  /*2210*/  F2FP.F16.E4M3.UNPACK_B R7, R7.H1 ;  /* 0x00000007ff07723e */ /* 0x000fe400030006ff */
[----:B-1----:R-:W-:Y:S01]  /*2220*/  PRMT R9, R10, 0x5410, R9 ;  /* 0x000054100a097816 */ /* 0x002fe20000000009 */
        /* <DEDUP_REMOVED lines=16> */
[----:B------:R-:W-:Y:S01]  /*2330*/  UMOV UR6, UR4 ;  /* 0x0000000400067c82 */ /* 0x000fe20008000000 */
[----:B------:R-:W-:Y:S01]  /*2340*/  UMOV UR7, 0x40000040 ;  /* 0x4000004000077882 */ /* 0x000fe20000000000 */
        /* <DEDUP_REMOVED lines=24> */
[----:B------:R-:W-:Y:S03]  /*24d0*/  HGMMA.64x64x16.F32.BF16 R24, R80, gdesc[UR4], R24, gsb0 ;  /* 0x00e0000450187df0 */ /* 0x000fe60008001818 */
[----:B------:R-:W-:Y:S02]  /*24e0*/  WARPGROUP.DEPBAR.LE gsb0, 0x0 ;  /* 0x00008000000079c5 */ /* 0x000fe40000010000 */
[----:B------:R-:W-:Y:S05]  /*24f0*/  @!P2 BRA `(.L_x_20) ;  /* 0x000000000094a947 */ /* 0x000fea0003800000 */
[----:B------:R-:W-:Y:S05]  /*2500*/  @!P0 BRA `(.L_x_21) ;  /* 0x0000000000048947 */ /* 0x000fea0003800000 */
[----:B------:R-:W-:Y:S01]  /*2510*/  BPT.TRAP 0x1 ;  /* 0x000000040000795c */ /* 0x000fe20000300000 */
.L_x_21:
[----:B------:R-:W-:Y:S01]  /*2520*/  IMAD R5, R4, 0x4000, R63 ;  /* 0x0000400004057824 */ /* 0x000fe200078e023f */
[----:B--2---:R-:W-:Y:S06]  /*2530*/  @P1 BRA `(.L_x_22) ;  /* 0x00000000000c1947 */ /* 0x004fec0003800000 */
[----:B------:R-:W-:-:S04]  /*2540*/  LEA R6, R4, UR43, 0x3 ;  /* 0x0000002b04067c11 */ /* 0x000fc8000f8e18ff */
[----:B------:R-:W0:Y:S02]  /*2550*/  SYNCS.PHASECHK.TRANS64.TRYWAIT P1, [R6+URZ], R3 ;  /* 0x00000003060075a7 */ /* 0x000e24000802017f */
[----:B0-----:R-:W-:Y:S05]  /*2560*/  @!P1 BRA `(.L_x_23) ;  /* 0x0000006400f89947 */ /* 0x001fea0003800000 */
.L_x_22:
[----:B0-----:R-:W-:Y:S01]  /*2570*/  LDS.U16 R3, [R5+UR43+0xc00] ;  /* 0x000c002b05037984 */ /* 0x001fe20008000400 */
[----:B------:R-:W-:-:S03]  /*2580*/  VIADD R6, R5, UR43 ;  /* 0x0000002b05067c36 */ /* 0x000fc60008000000 */
[----:B------:R-:W0:Y:S01]  /*2590*/  LDS.U16 R8, [R5+UR43+0x800] ;  /* 0x0008002b05087984 */ /* 0x000e220008000400 */
[----:B------:R-:W-:-:S03]  /*25a0*/  IMAD.IADD R13, R67, 0x1, R6 ;  /* 0x00000001430d7824 */ /* 0x000fc600078e0206 */
[----:B------:R-:W-:Y:S04]  /*25b0*/  LDS.U16 R7, [R5+UR43+0xc08] ;  /* 0x000c082b05077984 */ /* 0x000fe80008000400 */
[----:B------:R-:W1:Y:S04]  /*25c0*/  LDS.U16 R10, [R5+UR43+0x808] ;  /* 0x0008082b050a7984 */ /* 0x000e680008000400 */
[----:B------:R-:W-:Y:S04]  /*25d0*/  LDS.U16 R6, [R13+0xc00] ;  /* 0x000c00000d067984 */ /* 0x000fe80000000400 */
[----:B------:R-:W2:Y:S04]  /*25e0*/  LDS.U16 R9, [R13+0x800] ;  /* 0x000800000d097984 */ /* 0x000ea80000000400 */
[----:B------:R-:W-:Y:S04]  /*25f0*/  LDS.U16 R11, [R13+0xc08] ;  /* 0x000c08000d0b7984 */ /* 0x000fe80000000400 */
[----:B------:R-:W3:Y:S01]  /*2600*/  LDS.U16 R12, [R13+0x808] ;  /* 0x000808000d0c7984 */ /* 0x000ee20000000400 */
        /* <DEDUP_REMOVED lines=11> */
[--C-:B------:R-:W-:Y:S01]  /*26c0*/  HADD2.F32 R78, -RZ, R10.reuse.H0_H0 ;  /* 0x2000000aff4e7230 */ /* 0x100fe20000004100 */
[----:B--2---:R-:W-:Y:S01]  /*26d0*/  PRMT R5, R9, 0x5410, R6 ;  /* 0x0000541009057816 */ /* 0x004fe20000000006 */
[----:B------:R-:W-:Y:S01]  /*26e0*/  HADD2.F32 R3, -RZ, R10.H1_H1 ;  /* 0x3000000aff037230 */ /* 0x000fe20000004100 */
[----:B------:R-:W-:Y:S01]  /*26f0*/  F2FP.BF16.F32.PACK_AB R77, R8, R77 ;  /* 0x0000004d084d723e */ /* 0x000fe200000010ff */
[----:B------:R-:W-:-:S02]  /*2700*/  HADD2.F32 R79, -RZ, R7.H0_H0 ;  /* 0x20000007ff4f7230 */ /* 0x000fc40000004100 */
[----:B------:R-:W-:Y:S01]  /*2710*/  HADD2.F32 R10, -RZ, R7.H1_H1 ;  /* 0x30000007ff0a7230 */ /* 0x000fe20000004100 */
[----:B------:R-:W-:Y:S02]  /*2720*/  F2FP.BF16.F32.PACK_AB R78, R3, R78 ;  /* 0x0000004e034e723e */ /* 0x000fe400000010ff */
[----:B---3--:R-:W-:Y:S02]  /*2730*/  PRMT R6, R12, 0x5410, R11 ;  /* 0x000054100c067816 */ /* 0x008fe4000000000b */
[----:B------:R-:W-:-:S07]  /*2740*/  F2FP.BF16.F32.PACK_AB R79, R10, R79 ;  /* 0x0000004f0a4f723e */ /* 0x000fce00000010ff */
.L_x_20:
[----:B--2---:R-:W-:-:S13]  /*2750*/  ISETP.NE.AND P1, PT, RZ, UR47, PT ;  /* 0x0000002fff007c0c */ /* 0x004fda000bf25270 */
[----:B------:R-:W-:Y:S05]  /*2760*/  @!P1 BRA `(.L_x_24) ;  /* 0x0000001c00f89947 */ /* 0x000fea0003800000 */
[----:B------:R-:W-:-:S13]  /*2770*/  ISETP.GT.AND P1, PT, R14, 0x100, PT ;  /* 0x000001000e00780c */ /* 0x000fda0003f24270 */
[----:B------:R-:W-:Y:S02]  /*2780*/  @!P1 IMAD.SHL.U32 R10, R4, 0x4000, RZ ;  /* 0x00004000040a9824 */ /* 0x000fe400078e00ff */
[----:B------:R-:W-:Y:S02]  /*2790*/  @!P1 IMAD.U32 R3, RZ, RZ, UR41 ;  /* 0x00000029ff039e24 */ /* 0x000fe4000f8e00ff */
[----:B------:R-:W-:Y:S01]  /*27a0*/  @!P1 IMAD.IADD R7, R67, 0x1, R10 ;  /* 0x0000000143079824 */ /* 0x000fe200078e020a */
[----:B------:R-:W-:Y:S06]  /*27b0*/  @!P1 BRA `(.L_x_25) ;  /* 0x0000001000709947 */ /* 0x000fec0003800000 */
[----:B------:R-:W-:Y:S02]  /*27c0*/  IMAD.MOV.U32 R13, RZ, RZ, R4 ;  /* 0x000000ffff0d7224 */ /* 0x000fe400078e0004 */
[----:B------:R-:W-:Y:S02]  /*27d0*/  IMAD.U32 R7, RZ, RZ, UR47 ;  /* 0x0000002fff077e24 */ /* 0x000fe4000f8e00ff */
[----:B------:R-:W-:-:S07]  /*27e0*/  IMAD.U32 R3, RZ, RZ, UR41 ;  /* 0x00000029ff037e24 */ /* 0x000fce000f8e00ff */
.L_x_33:
[----:B------:R-:W-:Y:S01]  /*27f0*/  IMAD.MOV.U32 R9, RZ, RZ, 0x40000040 ;  /* 0x40000040ff097424 */ /* 0x000fe200078e00ff */
[----:B------:R-:W-:Y:S01]  /*2800*/  LEA R8, R13, UR45, 0xa ;  /* 0x0000002d0d087c11 */ /* 0x000fe2000f8e50ff */
[----:B------:R-:W-:Y:S05]  /*2810*/  YIELD ;  /* 0x0000000000007946 */ /* 0x000fea0003800000 */
[----:B------:R-:W-:Y:S05]  /*2820*/  WARPSYNC.ALL ;  /* 0x0000000000007948 */ /* 0x000fea0003800000 */
[----:B------:R-:W-:Y:S01]  /*2830*/  R2UR UR6, R8 ;  /* 0x00000000080672ca */ /* 0x000fe200000e0000 */
[----:B------:R-:W-:Y:S01]  /*2840*/  WARPGROUP.ARRIVE ;  /* 0x00000000000079c5 */ /* 0x000fe20000000000 */
[----:B------:R-:W-:Y:S01]  /*2850*/  R2UR UR7, R9 ;  /* 0x00000000090772ca */ /* 0x000fe200000e0000 */
[----:B------:R-:W-:-:S05]  /*2860*/  VIADD R4, R13, 0x1 ;  /* 0x000000010d047836 */ /* 0x000fca0000000000 */
[----:B------:R-:W-:-:S04]  /*2870*/  ISETP.NE.AND P1, PT, R4, 0x7, PT ;  /* 0x000000070400780c */ /* 0x000fc80003f25270 */
[----:B------:R-:W-:Y:S02]  /*2880*/  SEL R11, RZ, 0x1, P1 ;  /* 0x00000001ff0b7807 */ /* 0x000fe40000800000 */
[----:B------:R-:W-:Y:S01]  /*2890*/  SEL R4, R4, RZ, P1 ;  /* 0x000000ff04047207 */ /* 0x000fe20000800000 */
[----:B------:R-:W-:Y:S01]  /*28a0*/  HGMMA.64x64x16.F32.BF16 R24, R76, gdesc[UR4], R24, gsb0 ;  /* 0x00e000044c187df0 */ /* 0x000fe20008001818 */
[----:B------:R-:W-:Y:S02]  /*28b0*/  LOP3.LUT R0, R0, R11, RZ, 0x3c, !PT ;  /* 0x0000000b00007212 */ /* 0x000fe400078e3cff */
[----:B------:R-:W-:Y:S02]  /*28c0*/  WARPGROUP.DEPBAR.LE gsb0, 0x0 ;  /* 0x00008000000079c5 */ /* 0x000fe40000010000 */
[----:B------:R-:W-:Y:S05]  /*28d0*/  @!P0 BRA `(.L_x_26) ;  /* 0x0000000000048947 */ /* 0x000fea0003800000 */
[----:B------:R-:W-:Y:S01]  /*28e0*/  BPT.TRAP 0x1 ;  /* 0x000000040000795c */ /* 0x000fe20000300000 */
.L_x_26:
[-C--:B------:R-:W-:Y:S01]  /*28f0*/  F2FP.F16.E4M3.UNPACK_B R10, R6.reuse ;  /* 0x00000006ff0a723e */ /* 0x080fe200020006ff */
[----:B------:R-:W-:Y:S01]  /*2900*/  VIADD R14, R8, 0x2 ;  /* 0x00000002080e7836 */ /* 0x000fe20000000000 */
[-C--:B------:R-:W-:Y:S01]  /*2910*/  F2FP.F16.E4M3.UNPACK_B R9, R5.reuse ;  /* 0x00000005ff09723e */ /* 0x080fe200020006ff */
[----:B------:R-:W-:Y:S01]  /*2920*/  IMAD.MOV.U32 R15, RZ, RZ, 0x40000040 ;  /* 0x40000040ff0f7424 */ /* 0x000fe200078e00ff */
[----:B------:R-:W-:Y:S01]  /*2930*/  F2FP.F16.E4M3.UNPACK_B R5, R5.H1 ;  /* 0x00000005ff05723e */ /* 0x000fe200030006ff */
[--C-:B------:R-:W-:Y:S01]  /*2940*/  HADD2.F32 R82, -RZ, R10.reuse.H0_H0 ;  /* 0x2000000aff527230 */ /* 0x100fe20000004100 */
[----:B------:R-:W-:Y:S01]  /*2950*/  F2FP.F16.E4M3.UNPACK_B R6, R6.H1 ;  /* 0x00000006ff06723e */ /* 0x000fe200030006ff */
[----:B------:R-:W-:Y:S01]  /*2960*/  HADD2.F32 R11, -RZ, R10.H1_H1 ;  /* 0x3000000aff0b7230 */ /* 0x000fe20000004100 */
[----:B------:R-:W-:Y:S01]  /*2970*/  R2UR UR6, R14 ;  /* 0x000000000e0672ca */ /* 0x000fe200000e0000 */
[----:B------:R-:W-:Y:S01]  /*2980*/  IMAD R10, R13, 0x4000, R68 ;  /* 0x000040000d0a7824 */ /* 0x000fe200078e0244 */
[----:B------:R-:W-:Y:S01]  /*2990*/  R2UR UR7, R15 ;  /* 0x000000000f0772ca */ /* 0x000fe200000e0000 */
[--C-:B------:R-:W-:Y:S01]  /*29a0*/  HADD2.F32 R80, -RZ, R9.reuse.H0_H0 ;  /* 0x20000009ff507230 */ /* 0x100fe20000004100 */
[----:B------:R-:W-:Y:S01]  /*29b0*/  F2FP.BF16.F32.PACK_AB R82, R11, R82 ;  /* 0x000000520b52723e */ /* 0x000fe200000010ff */
[----:B------:R-:W-:Y:S01]  /*29c0*/  HADD2.F32 R9, -RZ, R9.H1_H1 ;  /* 0x30000009ff097230 */ /* 0x000fe20000004100 */
[----:B------:R-:W-:Y:S01]  /*29d0*/  IADD3 R20, R10, UR43, R63 ;  /* 0x0000002b0a147c10 */ /* 0x000fe2000fffe03f */
[----:B------:R-:W-:-:S02]  /*29e0*/  HADD2.F32 R81, -RZ, R5.H0_H0 ;  /* 0x20000005ff517230 */ /* 0x000fc40000004100 */
[----:B------:R-:W-:Y:S01]  /*29f0*/  HADD2.F32 R12, -RZ, R5.H1_H1 ;  /* 0x30000005ff0c7230 */ /* 0x000fe20000004100 */
[----:B------:R-:W-:Y:S01]  /*2a00*/  SHF.L.U32 R5, R0, 0x1f, RZ ;  /* 0x0000001f00057819 */ /* 0x000fe200000006ff */
[--C-:B------:R-:W-:Y:S01]  /*2a10*/  HADD2.F32 R83, -RZ, R6.reuse.H0_H0 ;  /* 0x20000006ff537230 */ /* 0x100fe20000004100 */
[----:B------:R-:W-:Y:S01]  /*2a20*/  F2FP.BF16.F32.PACK_AB R80, R9, R80 ;  /* 0x000000500950723e */ /* 0x000fe200000010ff */
[----:B------:R-:W-:Y:S01]  /*2a30*/  HADD2.F32 R14, -RZ, R6.H1_H1 ;  /* 0x30000006ff0e7230 */ /* 0x000fe20000004100 */
[----:B------:R-:W-:Y:S02]  /*2a40*/  LEA R6, R4, UR43, 0x3 ;  /* 0x0000002b04067c11 */ /* 0x000fe4000f8e18ff */
[----:B------:R-:W-:Y:S02]  /*2a50*/  F2FP.BF16.F32.PACK_AB R81, R12, R81 ;  /* 0x000000510c51723e */ /* 0x000fe400000010ff */
[----:B------:R-:W-:Y:S01]  /*2a60*/  F2FP.BF16.F32.PACK_AB R83, R14, R83 ;  /* 0x000000530e53723e */ /* 0x000fe200000010ff */
[----:B------:R0:W1:Y:S01]  /*2a70*/  SYNCS.PHASECHK.TRANS64.TRYWAIT P1, [R6+URZ], R5 ;  /* 0x00000005060075a7 */ /* 0x000062000802017f */
[----:B------:R-:W-:Y:S02]  /*2a80*/  LDS.U16 R9, [R20+0xc00] ;  /* 0x000c000014097984 */ /* 0x000fe40000000400 */
[----:B------:R-:W-:-:S06]  /*2a90*/  WARPGROUP.ARRIVE ;  /* 0x00000000000079c5 */ /* 0x000fcc0000000000 */
[----:B------:R-:W-:Y:S03]  /*2aa0*/  HGMMA.64x64x16.F32.BF16 R24, R80, gdesc[UR4], R24, gsb0 ;  /* 0x00e0000450187df0 */ /* 0x000fe60008001818 */
[----:B------:R-:W-:Y:S02]  /*2ab0*/  WARPGROUP.DEPBAR.LE gsb0, 0x0 ;  /* 0x00008000000079c5 */ /* 0x000fe40000010000 */
[----:B------:R-:W2:Y:S04]  /*2ac0*/  LDS.U16 R10, [R20+0x800] ;  /* 0x00080000140a7984 */ /* 0x000ea80000000400 */
[----:B------:R-:W-:Y:S04]  /*2ad0*/  LDS.U16 R11, [R20+0xc08] ;  /* 0x000c0800140b7984 */ /* 0x000fe80000000400 */
[----:B------:R3:W4:Y:S02]  /*2ae0*/  LDS.U16 R12, [R20+0x808] ;  /* 0x00080800140c7984 */ /* 0x0007240000000400 */
[----:B---3--:R-:W-:Y:S01]  /*2af0*/  IMAD.IADD R20, R67, 0x1, R20 ;  /* 0x0000000143147824 */ /* 0x008fe200078e0214 */
[----:B--2---:R-:W-:Y:S01]  /*2b00*/  PRMT R9, R10, 0x5410, R9 ;  /* 0x000054100a097816 */ /* 0x004fe20000000009 */
[----:B------:R-:W-:-:S03]  /*2b10*/  VIADD R10, R8, 0x4 ;  /* 0x00000004080a7836 */ /* 0x000fc60000000000 */
[-C--:B------:R-:W-:Y:S02]  /*2b20*/  F2FP.F16.E4M3.UNPACK_B R14, R9.reuse ;  /* 0x00000009ff0e723e */ /* 0x080fe400020006ff */
[----:B------:R-:W-:Y:S02]  /*2b30*/  F2FP.F16.E4M3.UNPACK_B R9, R9.H1 ;  /* 0x00000009ff09723e */ /* 0x000fe400030006ff */
[----:B----4-:R-:W-:Y:S01]  /*2b40*/  PRMT R12, R12, 0x5410, R11 ;  /* 0x000054100c0c7816 */ /* 0x010fe2000000000b */
[--C-:B------:R-:W-:Y:S01]  /*2b50*/  HADD2.F32 R80, -RZ, R14.reuse.H0_H0 ;  /* 0x2000000eff507230 */ /* 0x100fe20000004100 */
[----:B------:R-:W-:Y:S01]  /*2b60*/  R2UR UR6, R10 ;  /* 0x000000000a0672ca */ /* 0x000fe200000e0000 */
[----:B------:R-:W-:Y:S01]  /*2b70*/  HADD2.F32 R15, -RZ, R14.H1_H1 ;  /* 0x3000000eff0f7230 */ /* 0x000fe20000004100 */
[-C--:B------:R-:W-:Y:S01]  /*2b80*/  F2FP.F16.E4M3.UNPACK_B R14, R12.reuse ;  /* 0x0000000cff0e723e */ /* 0x080fe200020006ff */
[----:B------:R-:W-:Y:S01]  /*2b90*/  IMAD.MOV.U32 R11, RZ, RZ, 0x40000040 ;  /* 0x40000040ff0b7424 */ /* 0x000fe200078e00ff */
[----:B------:R-:W-:Y:S01]  /*2ba0*/  F2FP.F16.E4M3.UNPACK_B R12, R12.H1 ;  /* 0x0000000cff0c723e */ /* 0x000fe200030006ff */
[--C-:B------:R-:W-:Y:S01]  /*2bb0*/  HADD2.F32 R81, -RZ, R9.reuse.H0_H0 ;  /* 0x20000009ff517230 */ /* 0x100fe20000004100 */
[----:B------:R-:W-:Y:S01]  /*2bc0*/  F2FP.BF16.F32.PACK_AB R80, R15, R80 ;  /* 0x000000500f50723e */ /* 0x000fe200000010ff */
[----:B------:R-:W-:Y:S01]  /*2bd0*/  HADD2.F32 R10, -RZ, R9.H1_H1 ;  /* 0x30000009ff0a7230 */ /* 0x000fe20000004100 */
[----:B------:R-:W-:Y:S01]  /*2be0*/  R2UR UR7, R11 ;  /* 0x000000000b0772ca */ /* 0x000fe200000e0000 */
[----:B------:R-:W-:-:S02]  /*2bf0*/  HADD2.F32 R83, -RZ, R12.H0_H0 ;  /* 0x2000000cff537230 */ /* 0x000fc40000004100 */
[--C-:B------:R-:W-:Y:S01]  /*2c00*/  HADD2.F32 R82, -RZ, R14.reuse.H0_H0 ;  /* 0x2000000eff527230 */ /* 0x100fe20000004100 */
[----:B------:R-:W-:Y:S01]  /*2c10*/  F2FP.BF16.F32.PACK_AB R81, R10, R81 ;  /* 0x000000510a51723e */ /* 0x000fe200000010ff */
[----:B------:R-:W-:Y:S02]  /*2c20*/  HADD2.F32 R9, -RZ, R14.H1_H1 ;  /* 0x3000000eff097230 */ /* 0x000fe40000004100 */
[----:B------:R-:W-:-:S03]  /*2c30*/  HADD2.F32 R12, -RZ, R12.H1_H1 ;  /* 0x3000000cff0c7230 */ /* 0x000fc60000004100 */
[----:B------:R-:W-:Y:S02]  /*2c40*/  F2FP.BF16.F32.PACK_AB R82, R9, R82 ;  /* 0x000000520952723e */ /* 0x000fe400000010ff */
[----:B------:R-:W-:Y:S01]  /*2c50*/  F2FP.BF16.F32.PACK_AB R83, R12, R83 ;  /* 0x000000530c53723e */ /* 0x000fe200000010ff */
[----:B------:R-:W-:Y:S03]  /*2c60*/  LDS.U16 R9, [R20+0xc00] ;  /* 0x000c000014097984 */ /* 0x000fe60000000400 */
[----:B------:R-:W-:-:S06]  /*2c70*/  WARPGROUP.ARRIVE ;  /* 0x00000000000079c5 */ /* 0x000fcc0000000000 */
[----:B------:R-:W-:Y:S03]  /*2c80*/  HGMMA.64x64x16.F32.BF16 R24, R80, gdesc[UR4], R24, gsb0 ;  /* 0x00e0000450187df0 */ /* 0x000fe60008001818 */
[----:B------:R-:W-:Y:S02]  /*2c90*/  WARPGROUP.DEPBAR.LE gsb0, 0x0 ;  /* 0x00008000000079c5 */ /* 0x000fe40000010000 */
[----:B------:R-:W2:Y:S04]  /*2ca0*/  LDS.U16 R10, [R20+0x800] ;  /* 0x00080000140a7984 */ /* 0x000ea80000000400 */
[----:B------:R-:W-:Y:S04]  /*2cb0*/  LDS.U16 R11, [R20+0xc08] ;  /* 0x000c0800140b7984 */ /* 0x000fe80000000400 */
[----:B------:R-:W3:Y:S01]  /*2cc0*/  LDS.U16 R12, [R20+0x808] ;  /* 0x00080800140c7984 */ /* 0x000ee20000000400 */
[----:B--2---:R-:W-:Y:S01]  /*2cd0*/  PRMT R9, R10, 0x5410, R9 ;  /* 0x000054100a097816 */ /* 0x004fe20000000009 */
[----:B------:R-:W-:-:S03]  /*2ce0*/  VIADD R10, R8, 0x6 ;  /* 0x00000006080a7836 */ /* 0x000fc60000000000 */
[-C--:B------:R-:W-:Y:S02]  /*2cf0*/  F2FP.F16.E4M3.UNPACK_B R14, R9.reuse ;  /* 0x00000009ff0e723e */ /* 0x080fe400020006ff */
[----:B------:R-:W-:Y:S02]  /*2d00*/  F2FP.F16.E4M3.UNPACK_B R9, R9.H1 ;  /* 0x00000009ff09723e */ /* 0x000fe400030006ff */
[----:B---3--:R-:W-:Y:S01]  /*2d10*/  PRMT R12, R12, 0x5410, R11 ;  /* 0x000054100c0c7816 */ /* 0x008fe2000000000b */
[----:B------:R-:W-:Y:S01]  /*2d20*/  IMAD.MOV.U32 R11, RZ, RZ, 0x40000040 ;  /* 0x40000040ff0b7424 */ /* 0x000fe200078e00ff */
[----:B------:R-:W-:Y:S01]  /*2d30*/  R2UR UR6, R10 ;  /* 0x000000000a0672ca */ /* 0x000fe200000e0000 */
[--C-:B------:R-:W-:Y:S02]  /*2d40*/  HADD2.F32 R80, -RZ, R14.reuse.H0_H0 ;  /* 0x2000000eff507230 */ /* 0x100fe40000004100 */
[----:B------:R-:W-:Y:S01]  /*2d50*/  HADD2.F32 R15, -RZ, R14.H1_H1 ;  /* 0x3000000eff0f7230 */ /* 0x000fe20000004100 */
[-C--:B------:R-:W-:Y:S01]  /*2d60*/  F2FP.F16.E4M3.UNPACK_B R14, R12.reuse ;  /* 0x0000000cff0e723e */ /* 0x080fe200020006ff */
[--C-:B------:R-:W-:Y:S01]  /*2d70*/  HADD2.F32 R81, -RZ, R9.reuse.H0_H0 ;  /* 0x20000009ff517230 */ /* 0x100fe20000004100 */
[----:B------:R-:W-:Y:S01]  /*2d80*/  R2UR UR7, R11 ;  /* 0x000000000b0772ca */ /* 0x000fe200000e0000 */
[----:B------:R-:W-:Y:S01]  /*2d90*/  IMAD R10, R13, 0x4000, R70 ;  /* 0x000040000d0a7824 */ /* 0x000fe200078e0246 */
[----:B------:R-:W-:Y:S01]  /*2da0*/  F2FP.F16.E4M3.UNPACK_B R11, R12.H1 ;  /* 0x0000000cff0b723e */ /* 0x000fe200030006ff */
[----:B------:R-:W-:Y:S01]  /*2db0*/  HADD2.F32 R12, -RZ, R9.H1_H1 ;  /* 0x30000009ff0c7230 */ /* 0x000fe20000004100 */
[----:B------:R-:W-:Y:S01]  /*2dc0*/  F2FP.BF16.F32.PACK_AB R80, R15, R80 ;  /* 0x000000500f50723e */ /* 0x000fe200000010ff */
[--C-:B------:R-:W-:Y:S01]  /*2dd0*/  HADD2.F32 R82, -RZ, R14.reuse.H0_H0 ;  /* 0x2000000eff527230 */ /* 0x100fe20000004100 */
[----:B------:R-:W-:Y:S01]  /*2de0*/  IADD3 R15, R10, UR43, R63 ;  /* 0x0000002b0a0f7c10 */ /* 0x000fe2000fffe03f */
[----:B------:R-:W-:Y:S01]  /*2df0*/  HADD2.F32 R9, -RZ, R14.H1_H1 ;  /* 0x3000000eff097230 */ /* 0x000fe20000004100 */
[----:B------:R-:W-:Y:S01]  /*2e00*/  F2FP.BF16.F32.PACK_AB R81, R12, R81 ;  /* 0x000000510c51723e */ /* 0x000fe200000010ff */
[----:B------:R-:W-:-:S02]  /*2e10*/  HADD2.F32 R83, -RZ, R11.H0_H0 ;  /* 0x2000000bff537230 */ /* 0x000fc40000004100 */
[----:B------:R-:W-:Y:S01]  /*2e20*/  HADD2.F32 R14, -RZ, R11.H1_H1 ;  /* 0x3000000bff0e7230 */ /* 0x000fe20000004100 */
[----:B------:R-:W-:Y:S01]  /*2e30*/  F2FP.BF16.F32.PACK_AB R82, R9, R82 ;  /* 0x000000520952723e */ /* 0x000fe200000010ff */
[----:B------:R-:W-:-:S03]  /*2e40*/  IMAD.IADD R21, R67, 0x1, R15 ;  /* 0x0000000143157824 */ /* 0x000fc600078e020f */
[----:B------:R-:W-:-:S04]  /*2e50*/  F2FP.BF16.F32.PACK_AB R83, R14, R83 ;  /* 0x000000530e53723e */ /* 0x000fc800000010ff */
[----:B------:R-:W-:-:S06]  /*2e60*/  WARPGROUP.ARRIVE ;  /* 0x00000000000079c5 */ /* 0x000fcc0000000000 */
[----:B------:R-:W-:Y:S03]  /*2e70*/  HGMMA.64x64x16.F32.BF16 R24, R80, gdesc[UR4], R24, gsb0 ;  /* 0x00e0000450187df0 */ /* 0x000fe60008001818 */
[----:B------:R-:W-:Y:S02]  /*2e80*/  WARPGROUP.DEPBAR.LE gsb0, 0x0 ;  /* 0x00008000000079c5 */ /* 0x000fe40000010000 */
[----:B------:R-:W-:Y:S04]  /*2e90*/  LDS.U16 R9, [R15+0xc00] ;  /* 0x000c00000f097984 */ /* 0x000fe80000000400 */
        /* <DEDUP_REMOVED lines=9> */
[----:B------:R-:W-:Y:S01]  /*2f30*/  IMAD.MOV.U32 R11, RZ, RZ, 0x40000040 ;  /* 0x40000040ff0b7424 */ /* 0x000fe200078e00ff */
[----:B------:R-:W-:Y:S01]  /*2f40*/  R2UR UR6, R10 ;  /* 0x000000000a0672ca */ /* 0x000fe200000e0000 */
[----:B------:R-:W-:Y:S01]  /*2f50*/  HADD2.F32 R80, -RZ, R13.H0_H0 ;  /* 0x2000000dff507230 */ /* 0x000fe20000004100 */
[-C--:B------:R-:W-:Y:S01]  /*2f60*/  F2FP.F16.E4M3.UNPACK_B R14, R12.reuse ;  /* 0x0000000cff0e723e */ /* 0x080fe200020006ff */
[--C-:B------:R-:W-:Y:S01]  /*2f70*/  HADD2.F32 R81, -RZ, R9.reuse.H0_H0 ;  /* 0x20000009ff517230 */ /* 0x100fe20000004100 */
[----:B------:R-:W-:Y:S01]  /*2f80*/  F2FP.F16.E4M3.UNPACK_B R12, R12.H1 ;  /* 0x0000000cff0c723e */ /* 0x000fe200030006ff */
[----:B------:R-:W-:Y:S01]  /*2f90*/  HADD2.F32 R10, -RZ, R9.H1_H1 ;  /* 0x30000009ff0a7230 */ /* 0x000fe20000004100 */
[----:B------:R-:W-:Y:S01]  /*2fa0*/  R2UR UR7, R11 ;  /* 0x000000000b0772ca */ /* 0x000fe200000e0000 */
[----:B------:R-:W-:-:S02]  /*2fb0*/  HADD2.F32 R13, -RZ, R13.H1_H1 ;  /* 0x3000000dff0d7230 */ /* 0x000fc40000004100 */
[----:B------:R-:W-:Y:S01]  /*2fc0*/  HADD2.F32 R83, -RZ, R12.H0_H0 ;  /* 0x2000000cff537230 */ /* 0x000fe20000004100 */
        /* <DEDUP_REMOVED lines=43> */
[----:B------:R-:W3:Y:S01]  /*3280*/  LDS.U16 R12, [R15+0x808] ;  /* 0x000808000f0c7984 */ /* 0x000ee20000000400 */
[----:B--2---:R-:W-:Y:S01]  /*3290*/  PRMT R9, R10, 0x5410, R9 ;  /* 0x000054100a097816 */ /* 0x004fe20000000009 */
[----:B------:R-:W-:-:S02]  /*32a0*/  VIADD R10, R8, 0x204 ;  /* 0x00000204080a7836 */ /* 0x000fc40000000000 */
[----:B------:R-:W-:Y:S01]  /*32b0*/  VIADD R8, R8, 0x206 ;  /* 0x0000020608087836 */ /* 0x000fe20000000000 */
[-C--:B------:R-:W-:Y:S02]  /*32c0*/  F2FP.F16.E4M3.UNPACK_B R13, R9.reuse ;  /* 0x00000009ff0d723e */ /* 0x080fe400020006ff */
[----:B------:R-:W-:Y:S02]  /*32d0*/  F2FP.F16.E4M3.UNPACK_B R9, R9.H1 ;  /* 0x00000009ff09723e */ /* 0x000fe400030006ff */
[----:B---3--:R-:W-:Y:S01]  /*32e0*/  PRMT R12, R12, 0x5410, R11 ;  /* 0x000054100c0c7816 */ /* 0x008fe2000000000b */
        /* <DEDUP_REMOVED lines=19> */
[----:B------:R-:W-:Y:S02]  /*3420*/  R2UR UR6, R8 ;  /* 0x00000000080672ca */ /* 0x000fe400000e0000 */
[----:B------:R-:W-:Y:S02]  /*3430*/  WARPGROUP.DEPBAR.LE gsb0, 0x0 ;  /* 0x00008000000079c5 */ /* 0x000fe40000010000 */
[----:B------:R-:W-:Y:S04]  /*3440*/  LDS.U16 R9, [R21+0xc00] ;  /* 0x000c000015097984 */ /* 0x000fe80000000400 */
[----:B------:R-:W2:Y:S04]  /*3450*/  LDS.U16 R10, [R21+0x800] ;  /* 0x00080000150a7984 */ /* 0x000ea80000000400 */
[----:B------:R-:W-:Y:S04]  /*3460*/  LDS.U16 R11, [R21+0xc08] ;  /* 0x000c0800150b7984 */ /* 0x000fe80000000400 */
[----:B------:R-:W3:Y:S01]  /*3470*/  LDS.U16 R12, [R21+0x808] ;  /* 0x00080800150c7984 */ /* 0x000ee20000000400 */
[----:B--2---:R-:W-:-:S04]  /*3480*/  PRMT R9, R10, 0x5410, R9 ;  /* 0x000054100a097816 */ /* 0x004fc80000000009 */
[----:B------:R-:W-:Y:S02]  /*3490*/  F2FP.F16.E4M3.UNPACK_B R10, R9 ;  /* 0x00000009ff0a723e */ /* 0x000fe400020006ff */
[----:B---3--:R-:W-:-:S03]  /*34a0*/  PRMT R11, R12, 0x5410, R11 ;  /* 0x000054100c0b7816 */ /* 0x008fc6000000000b */
[--C-:B------:R-:W-:Y:S02]  /*34b0*/  HADD2.F32 R80, -RZ, R10.reuse.H0_H0 ;  /* 0x2000000aff507230 */ /* 0x100fe40000004100 */
[----:B------:R-:W-:Y:S01]  /*34c0*/  HADD2.F32 R13, -RZ, R10.H1_H1 ;  /* 0x3000000aff0d7230 */ /* 0x000fe20000004100 */
[----:B------:R-:W-:Y:S01]  /*34d0*/  F2FP.F16.E4M3.UNPACK_B R10, R9.H1 ;  /* 0x00000009ff0a723e */ /* 0x000fe200030006ff */
[----:B------:R-:W-:Y:S01]  /*34e0*/  IMAD.MOV.U32 R9, RZ, RZ, 0x40000040 ;  /* 0x40000040ff097424 */ /* 0x000fe200078e00ff */
[-C--:B------:R-:W-:Y:S02]  /*34f0*/  F2FP.F16.E4M3.UNPACK_B R12, R11.reuse ;  /* 0x0000000bff0c723e */ /* 0x080fe400020006ff */
[----:B------:R-:W-:Y:S01]  /*3500*/  F2FP.F16.E4M3.UNPACK_B R11, R11.H1 ;  /* 0x0000000bff0b723e */ /* 0x000fe200030006ff */
[--C-:B------:R-:W-:Y:S01]  /*3510*/  HADD2.F32 R81, -RZ, R10.reuse.H0_H0 ;  /* 0x2000000aff517230 */ /* 0x100fe20000004100 */
[----:B------:R-:W-:Y:S01]  /*3520*/  R2UR UR7, R9 ;  /* 0x00000000090772ca */ /* 0x000fe200000e0000 */
        /* <DEDUP_REMOVED lines=12> */
[----:B01----:R-:W-:Y:S05]  /*35f0*/  @!P0 BRA `(.L_x_27) ;  /* 0x0000000000048947 */ /* 0x003fea0003800000 */
[----:B------:R-:W-:Y:S01]  /*3600*/  BPT.TRAP 0x1 ;  /* 0x000000040000795c */ /* 0x000fe20000300000 */
.L_x_27:
[----:B------:R-:W-:Y:S02]  /*3610*/  LEA R8, R3, UR43, 0x3 ;  /* 0x0000002b03087c11 */ /* 0x000fe4000f8e18ff */
[----:B------:R-:W-:-:S03]  /*3620*/  ISETP.GT.U32.AND P2, PT, R18, 0x1, PT ;  /* 0x000000011200780c */ /* 0x000fc60003f44070 */
[----:B------:R-:W-:-:S05]  /*3630*/  VIADD R8, R8, 0x38 ;  /* 0x0000003808087836 */ /* 0x000fca0000000000 */
[----:B------:R-:W-:-:S04]  /*3640*/  PRMT R8, RZ, 0x654, R8 ;  /* 0x00000654ff087816 */ /* 0x000fc80000000008 */
[----:B------:R0:W-:Y:S01]  /*3650*/  SYNCS.ARRIVE.TRANS64.RED.A1T0 RZ, [R8+URZ], RZ ;  /* 0x000000ff08ff79a7 */ /* 0x0001e2000810043f */
[----:B------:R-:W-:Y:S05]  /*3660*/  @P2 BRA `(.L_x_28) ;  /* 0x0000000000042947 */ /* 0x000fea0003800000 */
[----:B------:R-:W-:Y:S01]  /*3670*/  BPT.TRAP 0x1 ;  /* 0x000000040000795c */ /* 0x000fe20000300000 */
.L_x_28:
[----:B------:R-:W-:-:S05]  /*3680*/  VIADD R3, R3, 0x1 ;  /* 0x0000000103037836 */ /* 0x000fca0000000000 */
[----:B------:R-:W-:-:S04]  /*3690*/  ISETP.NE.AND P2, PT, R3, 0x7, PT ;  /* 0x000000070300780c */ /* 0x000fc80003f45270 */
[----:B------:R-:W-:Y:S01]  /*36a0*/  SEL R3, R3, RZ, P2 ;  /* 0x000000ff03037207 */ /* 0x000fe20001000000 */
[----:B------:R-:W-:Y:S08]  /*36b0*/  @!P0 BRA `(.L_x_29) ;  /* 0x0000000000048947 */ /* 0x000ff00003800000 */
[----:B------:R-:W-:Y:S01]  /*36c0*/  BPT.TRAP 0x1 ;  /* 0x000000040000795c */ /* 0x000fe20000300000 */
.L_x_29:
[----:B------:R-:W-:Y:S04]  /*36d0*/  BSSY B0, `(.L_x_30) ;  /* 0x0000004000007945 */ /* 0x000fe80003800000 */
[----:B------:R-:W-:Y:S05]  /*36e0*/  @P1 BRA `(.L_x_31) ;  /* 0x0000000000081947 */ /* 0x000fea0003800000 */
[----:B------:R-:W1:Y:S02]  /*36f0*/  SYNCS.PHASECHK.TRANS64.TRYWAIT P1, [R6+URZ], R5 ;  /* 0x00000005060075a7 */ /* 0x000e64000802017f */
[----:B-1----:R-:W-:Y:S05]  /*3700*/  @!P1 BRA `(.L_x_32) ;  /* 0x0000005400a49947 */ /* 0x002fea0003800000 */
.L_x_31:
[----:B------:R-:W-:Y:S05]  /*3710*/  BSYNC B0 ;  /* 0x0000000000007941 */ /* 0x000fea0003800000 */
.L_x_30:
[----:B------:R-:W-:Y:S01]  /*3720*/  IMAD.SHL.U32 R20, R4, 0x4000, RZ ;  /* 0x0000400004147824 */ /* 0x000fe200078e00ff */
[C---:B------:R-:W-:Y:S01]  /*3730*/  ISETP.GT.AND P1, PT, R7.reuse, 0x2, PT ;  /* 0x000000020700780c */ /* 0x040fe20003f24270 */
[----:B------:R-:W-:Y:S02]  /*3740*/  VIADD R7, R7, 0xffffffff ;  /* 0xffffffff07077836 */ /* 0x000fe40000000000 */
[----:B------:R-:W-:Y:S01]  /*3750*/  IMAD.IADD R74, R67, 0x1, R20 ;  /* 0x00000001434a7824 */ /* 0x000fe200078e0214 */
[----:B------:R-:W-:-:S04]  /*3760*/  IADD3 R13, R20, UR43, R63 ;  /* 0x0000002b140d7c10 */ /* 0x000fc8000fffe03f */
[----:B------:R-:W-:Y:S01]  /*3770*/  IADD3 R14, R74, UR43, R63 ;  /* 0x0000002b4a0e7c10 */ /* 0x000fe2000fffe03f */
[----:B-1----:R-:W-:Y:S04]  /*3780*/  LDS.U16 R5, [R13+0xc00] ;  /* 0x000c00000d057984 */ /* 0x002fe80000000400 */
[----:B------:R-:W1:Y:S04]  /*3790*/  LDS.U16 R6, [R13+0x800] ;  /* 0x000800000d067984 */ /* 0x000e680000000400 */
[----:B0-----:R-:W-:Y:S04]  /*37a0*/  LDS.U16 R8, [R13+0xc08] ;  /* 0x000c08000d087984 */ /* 0x001fe80000000400 */
[----:B------:R-:W0:Y:S04]  /*37b0*/  LDS.U16 R9, [R13+0x808] ;  /* 0x000808000d097984 */ /* 0x000e280000000400 */
[----:B------:R-:W-:Y:S04]  /*37c0*/  LDS.U16 R10, [R14+0xc00] ;  /* 0x000c00000e0a7984 */ /* 0x000fe80000000400 */
[----:B------:R-:W2:Y:S04]  /*37d0*/  LDS.U16 R11, [R14+0x800] ;  /* 0x000800000e0b7984 */ /* 0x000ea80000000400 */
[----:B------:R-:W-:Y:S04]  /*37e0*/  LDS.U16 R12, [R14+0xc08] ;  /* 0x000c08000e0c7984 */ /* 0x000fe80000000400 */
[----:B------:R-:W3:Y:S01]  /*37f0*/  LDS.U16 R15, [R14+0x808] ;  /* 0x000808000e0f7984 */ /* 0x000ee20000000400 */
[----:B-1----:R-:W-:-:S04]  /*3800*/  PRMT R5, R6, 0x5410, R5 ;  /* 0x0000541006057816 */ /* 0x002fc80000000005 */
[-C--:B------:R-:W-:Y:S02]  /*3810*/  F2FP.F16.E4M3.UNPACK_B R6, R5.reuse ;  /* 0x00000005ff06723e */ /* 0x080fe400020006ff */
[----:B------:R-:W-:Y:S02]  /*3820*/  F2FP.F16.E4M3.UNPACK_B R5, R5.H1 ;  /* 0x00000005ff05723e */ /* 0x000fe400030006ff */
[----:B0-----:R-:W-:Y:S01]  /*3830*/  PRMT R8, R9, 0x5410, R8 ;  /* 0x0000541009087816 */ /* 0x001fe20000000008 */
        /* <DEDUP_REMOVED lines=13> */
[----:B------:R-:W-:Y:S01]  /*3910*/  F2FP.BF16.F32.PACK_AB R78, R13, R78 ;  /* 0x0000004e0d4e723e */ /* 0x000fe200000010ff */
[----:B------:R-:W-:Y:S01]  /*3920*/  IMAD.MOV.U32 R13, RZ, RZ, R4 ;  /* 0x000000ffff0d7224 */ /* 0x000fe200078e0004 */
[----:B---3--:R-:W-:Y:S02]  /*3930*/  PRMT R6, R15, 0x5410, R12 ;  /* 0x000054100f067816 */ /* 0x008fe4000000000c */
[----:B------:R-:W-:Y:S01]  /*3940*/  F2FP.BF16.F32.PACK_AB R79, R8, R79 ;  /* 0x0000004f084f723e */ /* 0x000fe200000010ff */
[----:B------:R-:W-:Y:S06]  /*3950*/  @P1 BRA `(.L_x_33) ;  /* 0xffffffec00a41947 */ /* 0x000fec000383ffff */
[----:B------:R-:W-:Y:S02]  /*3960*/  IMAD.MOV.U32 R10, RZ, RZ, R20 ;  /* 0x000000ffff0a7224 */ /* 0x000fe400078e0014 */
[----:B------:R-:W-:-:S07]  /*3970*/  IMAD.MOV.U32 R7, RZ, RZ, R74 ;  /* 0x000000ffff077224 */ /* 0x000fce00078e004a */
.L_x_25:
[----:B------:R-:W-:Y:S01]  /*3980*/  IMAD.MOV.U32 R9, RZ, RZ, 0x40000040 ;  /* 0x40000040ff097424 */ /* 0x000fe200078e00ff */
[----:B------:R-:W-:Y:S01]  /*3990*/  LEA R8, R4, UR45, 0xa ;  /* 0x0000002d04087c11 */ /* 0x000fe2000f8e50ff */
[----:B------:R-:W-:Y:S05]  /*39a0*/  WARPSYNC.ALL ;  /* 0x0000000000007948 */ /* 0x000fea0003800000 */
[C---:B------:R-:W-:Y:S01]  /*39b0*/  R2UR UR6, R8.reuse ;  /* 0x00000000080672ca */ /* 0x040fe200000e0000 */
[----:B------:R-:W-:Y:S01]  /*39c0*/  WARPGROUP.ARRIVE ;  /* 0x00000000000079c5 */ /* 0x000fe20000000000 */
[----:B------:R-:W-:Y:S01]  /*39d0*/  R2UR UR7, R9 ;  /* 0x00000000090772ca */ /* 0x000fe200000e0000 */
[----:B------:R-:W-:Y:S01]  /*39e0*/  VIADD R12, R8, 0x2 ;  /* 0x00000002080c7836 */ /* 0x000fe20000000000 */
[-C--:B------:R-:W-:Y:S01]  /*39f0*/  F2FP.F16.E4M3.UNPACK_B R0, R5.reuse ;  /* 0x00000005ff00723e */ /* 0x080fe200020006ff */
[----:B------:R-:W-:Y:S01]  /*3a00*/  IMAD.MOV.U32 R13, RZ, RZ, 0x40000040 ;  /* 0x40000040ff0d7424 */ /* 0x000fe200078e00ff */
[----:B------:R-:W-:-:S02]  /*3a10*/  F2FP.F16.E4M3.UNPACK_B R5, R5.H1 ;  /* 0x00000005ff05723e */ /* 0x000fc400030006ff */
[--C-:B------:R-:W-:Y:S01]  /*3a20*/  IADD3 R7, R63, R7, R68.reuse ;  /* 0x000000073f077210 */ /* 0x100fe20007ffe044 */
[--C-:B------:R-:W-:Y:S02]  /*3a30*/  HADD2.F32 R80, -RZ, R0.reuse.H0_H0 ;  /* 0x20000000ff507230 */ /* 0x100fe40000004100 */
[----:B------:R-:W-:Y:S01]  /*3a40*/  HADD2.F32 R9, -RZ, R0.H1_H1 ;  /* 0x30000000ff097230 */ /* 0x000fe20000004100 */
[-C--:B------:R-:W-:Y:S01]  /*3a50*/  F2FP.F16.E4M3.UNPACK_B R0, R6.reuse ;  /* 0x00000006ff00723e */ /* 0x080fe200020006ff */
[--C-:B------:R-:W-:Y:S01]  /*3a60*/  HADD2.F32 R81, -RZ, R5.reuse.H0_H0 ;  /* 0x20000005ff517230 */ /* 0x100fe20000004100 */
[----:B------:R-:W-:Y:S01]  /*3a70*/  F2FP.F16.E4M3.UNPACK_B R6, R6.H1 ;  /* 0x00000006ff06723e */ /* 0x000fe200030006ff */
[----:B------:R-:W-:Y:S01]  /*3a80*/  HGMMA.64x64x16.F32.BF16 R24, R76, gdesc[UR4], R24, gsb0 ;  /* 0x00e000044c187df0 */ /* 0x000fe20008001818 */
[----:B------:R-:W-:Y:S01]  /*3a90*/  HADD2.F32 R4, -RZ, R5.H1_H1 ;  /* 0x30000005ff047230 */ /* 0x000fe20000004100 */
[----:B------:R-:W-:Y:S01]  /*3aa0*/  R2UR UR6, R12 ;  /* 0x000000000c0672ca */ /* 0x000fe200000e0000 */
[----:B------:R-:W-:Y:S01]  /*3ab0*/  HADD2.F32 R82, -RZ, R0.H0_H0 ;  /* 0x20000000ff527230 */ /* 0x000fe20000004100 */
[----:B------:R-:W-:Y:S01]  /*3ac0*/  R2UR UR7, R13 ;  /* 0x000000000d0772ca */ /* 0x000fe200000e0000 */
[----:B------:R-:W-:Y:S01]  /*3ad0*/  HADD2.F32 R83, -RZ, R6.H0_H0 ;  /* 0x20000006ff537230 */ /* 0x000fe20000004100 */
[----:B------:R-:W-:Y:S01]  /*3ae0*/  F2FP.BF16.F32.PACK_AB R80, R9, R80 ;  /* 0x000000500950723e */ /* 0x000fe200000010ff */
[----:B------:R-:W-:Y:S01]  /*3af0*/  HADD2.F32 R5, -RZ, R0.H1_H1 ;  /* 0x30000000ff057230 */ /* 0x000fe20000004100 */
[----:B------:R-:W-:Y:S01]  /*3b00*/  IADD3 R0, R63, R10, R68 ;  /* 0x0000000a3f007210 */ /* 0x000fe20007ffe044 */
[----:B------:R-:W-:Y:S01]  /*3b10*/  HADD2.F32 R6, -RZ, R6.H1_H1 ;  /* 0x30000006ff067230 */ /* 0x000fe20000004100 */
[----:B------:R-:W-:-:S02]  /*3b20*/  F2FP.BF16.F32.PACK_AB R81, R4, R81 ;  /* 0x000000510451723e */ /* 0x000fc400000010ff */
[----:B------:R-:W-:Y:S02]  /*3b30*/  F2FP.BF16.F32.PACK_AB R82, R5, R82 ;  /* 0x000000520552723e */ /* 0x000fe400000010ff */
[----:B------:R-:W-:Y:S02]  /*3b40*/  F2FP.BF16.F32.PACK_AB R83, R6, R83 ;  /* 0x000000530653723e */ /* 0x000fe400000010ff */
[----:B------:R-:W-:Y:S01]  /*3b50*/  IADD3 R10, R63, R70, R10 ;  /* 0x000000463f0a7210 */ /* 0x000fe20007ffe00a */
[----:B------:R-:W-:Y:S02]  /*3b60*/  WARPGROUP.DEPBAR.LE gsb0, 0x0 ;  /* 0x00008000000079c5 */ /* 0x000fe40000010000 */
[----:B------:R-:W-:Y:S01]  /*3b70*/  LDS.U16 R4, [R0+UR43+0xc00] ;  /* 0x000c002b00047984 */ /* 0x000fe20008000400 */
[----:B------:R-:W-:-:S06]  /*3b80*/  WARPGROUP.ARRIVE ;  /* 0x00000000000079c5 */ /* 0x000fcc0000000000 */
[----:B------:R-:W-:Y:S03]  /*3b90*/  HGMMA.64x64x16.F32.BF16 R24, R80, gdesc[UR4], R24, gsb0 ;  /* 0x00e0000450187df0 */ /* 0x000fe60008001818 */
[----:B------:R-:W-:Y:S02]  /*3ba0*/  WARPGROUP.DEPBAR.LE gsb0, 0x0 ;  /* 0x00008000000079c5 */ /* 0x000fe40000010000 */
[----:B------:R-:W0:Y:S04]  /*3bb0*/  LDS.U16 R5, [R0+UR43+0x800] ;  /* 0x0008002b00057984 */ /* 0x000e280008000400 */
[----:B------:R-:W-:Y:S04]  /*3bc0*/  LDS.U16 R6, [R0+UR43+0xc08] ;  /* 0x000c082b00067984 */ /* 0x000fe80008000400 */
[----:B------:R-:W1:Y:S01]  /*3bd0*/  LDS.U16 R9, [R0+UR43+0x808] ;  /* 0x0008082b00097984 */ /* 0x000e620008000400 */
[----:B0-----:R-:W-:Y:S01]  /*3be0*/  PRMT R5, R5, 0x5410, R4 ;  /* 0x0000541005057816 */ /* 0x001fe20000000004 */
[----:B------:R-:W-:-:S03]  /*3bf0*/  VIADD R4, R8, 0x4 ;  /* 0x0000000408047836 */ /* 0x000fc60000000000 */
[-C--:B------:R-:W-:Y:S02]  /*3c00*/  F2FP.F16.E4M3.UNPACK_B R11, R5.reuse ;  /* 0x00000005ff0b723e */ /* 0x080fe400020006ff */
[----:B------:R-:W-:Y:S01]  /*3c10*/  R2UR UR6, R4 ;  /* 0x00000000040672ca */ /* 0x000fe200000e0000 */
[----:B------:R-:W-:Y:S01]  /*3c20*/  VIADD R4, R8, 0x6 ;  /* 0x0000000608047836 */ /* 0x000fe20000000000 */
[----:B-1----:R-:W-:Y:S01]  /*3c30*/  PRMT R6, R9, 0x5410, R6 ;  /* 0x0000541009067816 */ /* 0x002fe20000000006 */
[--C-:B------:R-:W-:Y:S01]  /*3c40*/  HADD2.F32 R80, -RZ, R11.reuse.H0_H0 ;  /* 0x2000000bff507230 */ /* 0x100fe20000004100 */
[----:B------:R-:W-:Y:S01]  /*3c50*/  F2FP.F16.E4M3.UNPACK_B R9, R5.H1 ;  /* 0x00000005ff09723e */ /* 0x000fe200030006ff */
[----:B------:R-:W-:Y:S01]  /*3c60*/  IMAD.MOV.U32 R5, RZ, RZ, 0x40000040 ;  /* 0x40000040ff057424 */ /* 0x000fe200078e00ff */
[-C--:B------:R-:W-:Y:S01]  /*3c70*/  F2FP.F16.E4M3.UNPACK_B R12, R6.reuse ;  /* 0x00000006ff0c723e */ /* 0x080fe200020006ff */
[----:B------:R-:W-:Y:S01]  /*3c80*/  HADD2.F32 R11, -RZ, R11.H1_H1 ;  /* 0x3000000bff0b7230 */ /* 0x000fe20000004100 */
[----:B------:R-:W-:Y:S01]  /*3c90*/  F2FP.F16.E4M3.UNPACK_B R6, R6.H1 ;  /* 0x00000006ff06723e */ /* 0x000fe200030006ff */
[--C-:B------:R-:W-:Y:S01]  /*3ca0*/  HADD2.F32 R81, -RZ, R9.reuse.H0_H0 ;  /* 0x20000009ff517230 */ /* 0x100fe20000004100 */
[----:B------:R-:W-:Y:S01]  /*3cb0*/  R2UR UR7, R5 ;  /* 0x00000000050772ca */ /* 0x000fe200000e0000 */
[----:B------:R-:W-:Y:S01]  /*3cc0*/  HADD2.F32 R0, -RZ, R9.H1_H1 ;  /* 0x30000009ff007230 */ /* 0x000fe20000004100 */
[----:B------:R-:W-:Y:S01]  /*3cd0*/  F2FP.BF16.F32.PACK_AB R80, R11, R80 ;  /* 0x000000500b50723e */ /* 0x000fe200000010ff */
[----:B------:R-:W-:-:S02]  /*3ce0*/  HADD2.F32 R83, -RZ, R6.H0_H0 ;  /* 0x20000006ff537230 */ /* 0x000fc40000004100 */
[--C-:B------:R-:W-:Y:S01]  /*3cf0*/  HADD2.F32 R82, -RZ, R12.reuse.H0_H0 ;  /* 0x2000000cff527230 */ /* 0x100fe20000004100 */
[----:B------:R-:W-:Y:S01]  /*3d00*/  F2FP.BF16.F32.PACK_AB R81, R0, R81 ;  /* 0x000000510051723e */ /* 0x000fe200000010ff */
[----:B------:R-:W-:Y:S01]  /*3d10*/  HADD2.F32 R5, -RZ, R12.H1_H1 ;  /* 0x3000000cff057230 */ /* 0x000fe20000004100 */
[----:B------:R-:W-:Y:S01]  /*3d20*/  LDS.U16 R0, [R7+UR43+0xc00] ;  /* 0x000c002b07007984 */ /* 0x000fe20008000400 */
[----:B------:R-:W-:-:S03]  /*3d30*/  HADD2.F32 R6, -RZ, R6.H1_H1 ;  /* 0x30000006ff067230 */ /* 0x000fc60000004100 */
[----:B------:R-:W-:Y:S02]  /*3d40*/  F2FP.BF16.F32.PACK_AB R82, R5, R82 ;  /* 0x000000520552723e */ /* 0x000fe400000010ff */
[----:B------:R-:W-:-:S04]  /*3d50*/  F2FP.BF16.F32.PACK_AB R83, R6, R83 ;  /* 0x000000530653723e */ /* 0x000fc800000010ff */
[----:B------:R-:W-:-:S06]  /*3d60*/  WARPGROUP.ARRIVE ;  /* 0x00000000000079c5 */ /* 0x000fcc0000000000 */
[----:B------:R-:W-:Y:S01]  /*3d70*/  HGMMA.64x64x16.F32.BF16 R24, R80, gdesc[UR4], R24, gsb0 ;  /* 0x00e0000450187df0 */ /* 0x000fe20008001818 */
[----:B------:R-:W-:Y:S01]  /*3d80*/  R2UR UR6, R4 ;  /* 0x00000000040672ca */ /* 0x000fe200000e0000 */
[----:B------:R-:W-:Y:S01]  /*3d90*/  VIADD R4, R8, 0x200 ;  /* 0x0000020008047836 */ /* 0x000fe20000000000 */
[----:B------:R-:W-:Y:S02]  /*3da0*/  WARPGROUP.DEPBAR.LE gsb0, 0x0 ;  /* 0x00008000000079c5 */ /* 0x000fe40000010000 */
[----:B------:R-:W0:Y:S04]  /*3db0*/  LDS.U16 R5, [R7+UR43+0x800] ;  /* 0x0008002b07057984 */ /* 0x000e280008000400 */
[----:B------:R-:W-:Y:S04]  /*3dc0*/  LDS.U16 R6, [R7+UR43+0xc08] ;  /* 0x000c082b07067984 */ /* 0x000fe80008000400 */
[----:B------:R-:W1:Y:S01]  /*3dd0*/  LDS.U16 R9, [R7+UR43+0x808] ;  /* 0x0008082b07097984 */ /* 0x000e620008000400 */
[----:B0-----:R-:W-:-:S04]  /*3de0*/  PRMT R0, R5, 0x5410, R0 ;  /* 0x0000541005007816 */ /* 0x001fc80000000000 */
[-C--:B------:R-:W-:Y:S02]  /*3df0*/  F2FP.F16.E4M3.UNPACK_B R5, R0.reuse ;  /* 0x00000000ff05723e */ /* 0x080fe400020006ff */
[----:B------:R-:W-:Y:S02]  /*3e00*/  F2FP.F16.E4M3.UNPACK_B R0, R0.H1 ;  /* 0x00000000ff00723e */ /* 0x000fe400030006ff */
[----:B-1----:R-:W-:Y:S01]  /*3e10*/  PRMT R6, R9, 0x5410, R6 ;  /* 0x0000541009067816 */ /* 0x002fe20000000006 */
[--C-:B------:R-:W-:Y:S02]  /*3e20*/  HADD2.F32 R80, -RZ, R5.reuse.H0_H0 ;  /* 0x20000005ff507230 */ /* 0x100fe40000004100 */
[----:B------:R-:W-:Y:S01]  /*3e30*/  HADD2.F32 R9, -RZ, R5.H1_H1 ;  /* 0x30000005ff097230 */ /* 0x000fe20000004100 */
[-C--:B------:R-:W-:Y:S01]  /*3e40*/  F2FP.F16.E4M3.UNPACK_B R11, R6.reuse ;  /* 0x00000006ff0b723e */ /* 0x080fe200020006ff */
[----:B------:R-:W-:Y:S01]  /*3e50*/  IMAD.MOV.U32 R5, RZ, RZ, 0x40000040 ;  /* 0x40000040ff057424 */ /* 0x000fe200078e00ff */
[----:B------:R-:W-:Y:S01]  /*3e60*/  F2FP.F16.E4M3.UNPACK_B R6, R6.H1 ;  /* 0x00000006ff06723e */ /* 0x000fe200030006ff */
[----:B------:R-:W-:Y:S01]  /*3e70*/  HADD2.F32 R81, -RZ, R0.H0_H0 ;  /* 0x20000000ff517230 */ /* 0x000fe20000004100 */
[----:B------:R-:W-:Y:S01]  /*3e80*/  F2FP.BF16.F32.PACK_AB R80, R9, R80 ;  /* 0x000000500950723e */ /* 0x000fe200000010ff */
[----:B------:R-:W-:Y:S01]  /*3e90*/  HADD2.F32 R82, -RZ, R11.H0_H0 ;  /* 0x2000000bff527230 */ /* 0x000fe20000004100 */
[----:B------:R-:W-:Y:S01]  /*3ea0*/  R2UR UR7, R5 ;  /* 0x00000000050772ca */ /* 0x000fe200000e0000 */
[----:B------:R-:W-:-:S02]  /*3eb0*/  HADD2.F32 R83, -RZ, R6.H0_H0 ;  /* 0x20000006ff537230 */ /* 0x000fc40000004100 */
[----:B------:R-:W-:Y:S02]  /*3ec0*/  HADD2.F32 R0, -RZ, R0.H1_H1 ;  /* 0x30000000ff007230 */ /* 0x000fe40000004100 */
[----:B------:R-:W-:Y:S02]  /*3ed0*/  HADD2.F32 R11, -RZ, R11.H1_H1 ;  /* 0x3000000bff0b7230 */ /* 0x000fe40000004100 */
[----:B------:R-:W-:Y:S01]  /*3ee0*/  HADD2.F32 R6, -RZ, R6.H1_H1 ;  /* 0x30000006ff067230 */ /* 0x000fe20000004100 */
[----:B------:R-:W-:Y:S02]  /*3ef0*/  F2FP.BF16.F32.PACK_AB R81, R0, R81 ;  /* 0x000000510051723e */ /* 0x000fe400000010ff */
[----:B------:R-:W-:Y:S01]  /*3f00*/  F2FP.BF16.F32.PACK_AB R82, R11, R82 ;  /* 0x000000520b52723e */ /* 0x000fe200000010ff */
[----:B------:R-:W-:Y:S01]  /*3f10*/  LDS.U16 R0, [R10+UR43+0xc00] ;  /* 0x000c002b0a007984 */ /* 0x000fe20008000400 */
        /* <DEDUP_REMOVED lines=8> */
[----:B------:R1:W2:Y:S02]  /*3fa0*/  LDS.U16 R7, [R10+UR43+0x808] ;  /* 0x0008082b0a077984 */ /* 0x0002a40008000400 */
[----:B-1----:R-:W-:-:S04]  /*3fb0*/  VIADD R10, R10, UR43 ;  /* 0x0000002b0a0a7c36 */ /* 0x002fc80008000000 */
[--C-:B------:R-:W-:Y:S02]  /*3fc0*/  IMAD.IADD R11, R67, 0x1, R10.reuse ;  /* 0x00000001430b7824 */ /* 0x100fe400078e020a */
[----:B------:R-:W-:Y:S01]  /*3fd0*/  IMAD.IADD R10, R68, 0x1, R10 ;  /* 0x00000001440a7824 */ /* 0x000fe200078e020a */
[----:B0-----:R-:W-:-:S04]  /*3fe0*/  PRMT R0, R5, 0x5410, R0 ;  /* 0x0000541005007816 */ /* 0x001fc80000000000 */
[-C--:B------:R-:W-:Y:S02]  /*3ff0*/  F2FP.F16.E4M3.UNPACK_B R5, R0.reuse ;  /* 0x00000000ff05723e */ /* 0x080fe400020006ff */
[----:B------:R-:W-:Y:S02]  /*4000*/  F2FP.F16.E4M3.UNPACK_B R0, R0.H1 ;  /* 0x00000000ff00723e */ /* 0x000fe400030006ff */
[----:B--2---:R-:W-:Y:S01]  /*4010*/  PRMT R6, R7, 0x5410, R6 ;  /* 0x0000541007067816 */ /* 0x004fe20000000006 */
        /* <DEDUP_REMOVED lines=14> */
[----:B------:R-:W-:Y:S02]  /*4100*/  F2FP.BF16.F32.PACK_AB R82, R9, R82 ;  /* 0x000000520952723e */ /* 0x000fe400000010ff */
[----:B------:R-:W-:-:S04]  /*4110*/  F2FP.BF16.F32.PACK_AB R83, R6, R83 ;  /* 0x000000530653723e */ /* 0x000fc800000010ff */
[----:B------:R-:W-:-:S06]  /*4120*/  WARPGROUP.ARRIVE ;  /* 0x00000000000079c5 */ /* 0x000fcc0000000000 */
[----:B------:R-:W-:Y:S01]  /*4130*/  HGMMA.64x64x16.F32.BF16 R24, R80, gdesc[UR4], R24, gsb0 ;  /* 0x00e0000450187df0 */ /* 0x000fe20008001818 */
[----:B------:R-:W-:Y:S01]  /*4140*/  R2UR UR6, R4 ;  /* 0x00000000040672ca */ /* 0x000fe200000e0000 */
[C---:B------:R-:W-:Y:S02]  /*4150*/  VIADD R4, R8.reuse, 0x204 ;  /* 0x0000020408047836 */ /* 0x040fe40000000000 */
[----:B------:R-:W-:Y:S01]  /*4160*/  VIADD R8, R8, 0x206 ;  /* 0x0000020608087836 */ /* 0x000fe20000000000 */
[----:B------:R-:W-:Y:S02]  /*4170*/  WARPGROUP.DEPBAR.LE gsb0, 0x0 ;  /* 0x00008000000079c5 */ /* 0x000fe40000010000 */
[----:B------:R-:W-:Y:S04]  /*4180*/  LDS.U16 R0, [R11+0xc00] ;  /* 0x000c00000b007984 */ /* 0x000fe80000000400 */
[----:B------:R-:W0:Y:S04]  /*4190*/  LDS.U16 R5, [R11+0x800] ;  /* 0x000800000b057984 */ /* 0x000e280000000400 */
[----:B------:R-:W-:Y:S04]  /*41a0*/  LDS.U16 R6, [R11+0xc08] ;  /* 0x000c08000b067984 */ /* 0x000fe80000000400 */
[----:B------:R1:W2:Y:S02]  /*41b0*/  LDS.U16 R7, [R11+0x808] ;  /* 0x000808000b077984 */ /* 0x0002a40000000400 */
[----:B-1----:R-:W-:Y:S01]  /*41c0*/  IMAD.IADD R11, R68, 0x1, R11 ;  /* 0x00000001440b7824 */ /* 0x002fe200078e020b */
        /* <DEDUP_REMOVED lines=22> */
[----:B------:R-:W-:Y:S02]  /*4330*/  R2UR UR6, R4 ;  /* 0x00000000040672ca */ /* 0x000fe400000e0000 */
        /* <DEDUP_REMOVED lines=24> */
[----:B------:R-:W-:Y:S01]  /*44c0*/  IMAD.MOV.U32 R9, RZ, RZ, 0x40000040 ;  /* 0x40000040ff097424 */ /* 0x000fe200078e00ff */
[----:B------:R-:W-:-:S04]  /*44d0*/  F2FP.BF16.F32.PACK_AB R83, R6, R83 ;  /* 0x000000530653723e */ /* 0x000fc800000010ff */
[----:B------:R-:W-:-:S06]  /*44e0*/  WARPGROUP.ARRIVE ;  /* 0x00000000000079c5 */ /* 0x000fcc0000000000 */
[----:B------:R-:W-:Y:S01]  /*44f0*/  HGMMA.64x64x16.F32.BF16 R24, R80, gdesc[UR4], R24, gsb0 ;  /* 0x00e0000450187df0 */ /* 0x000fe20008001818 */
[----:B------:R-:W-:Y:S02]  /*4500*/  R2UR UR6, R8 ;  /* 0x00000000080672ca */ /* 0x000fe400000e0000 */
[----:B------:R-:W-:Y:S01]  /*4510*/  R2UR UR7, R9 ;  /* 0x00000000090772ca */ /* 0x000fe200000e0000 */
        /* <DEDUP_REMOVED lines=10> */
[--C-:B------:R-:W-:Y:S01]  /*45c0*/  HADD2.F32 R81, -RZ, R0.reuse.H0_H0 ;  /* 0x20000000ff517230 */ /* 0x100fe20000004100 */
[-C--:B------:R-:W-:Y:S01]  /*45d0*/  F2FP.F16.E4M3.UNPACK_B R6, R4.reuse ;  /* 0x00000004ff06723e */ /* 0x080fe200020006ff */
[----:B------:R-:W-:Y:S01]  /*45e0*/  HADD2.F32 R5, -RZ, R5.H1_H1 ;  /* 0x30000005ff057230 */ /* 0x000fe20000004100 */
[----:B------:R-:W-:Y:S01]  /*45f0*/  F2FP.F16.E4M3.UNPACK_B R4, R4.H1 ;  /* 0x00000004ff04723e */ /* 0x000fe200030006ff */
[----:B------:R-:W-:-:S02]  /*4600*/  HADD2.F32 R0, -RZ, R0.H1_H1 ;  /* 0x30000000ff007230 */ /* 0x000fc40000004100 */
[----:B------:R-:W-:Y:S01]  /*4610*/  HADD2.F32 R82, -RZ, R6.H0_H0 ;  /* 0x20000006ff527230 */ /* 0x000fe20000004100 */
[----:B------:R-:W-:Y:S01]  /*4620*/  F2FP.BF16.F32.PACK_AB R80, R5, R80 ;  /* 0x000000500550723e */ /* 0x000fe200000010ff */
[----:B------:R-:W-:Y:S01]  /*4630*/  HADD2.F32 R83, -RZ, R4.H0_H0 ;  /* 0x20000004ff537230 */ /* 0x000fe20000004100 */
        /* <DEDUP_REMOVED lines=8> */
[----:B------:R-:W-:Y:S05]  /*46c0*/  @!P0 BRA `(.L_x_34) ;  /* 0x0000000000048947 */ /* 0x000fea0003800000 */
[----:B------:R-:W-:Y:S01]  /*46d0*/  BPT.TRAP 0x1 ;  /* 0x000000040000795c */ /* 0x000fe20000300000 */
.L_x_34:
[----:B------:R-:W-:Y:S02]  /*46e0*/  LEA R3, R3, UR43, 0x3 ;  /* 0x0000002b03037c11 */ /* 0x000fe4000f8e18ff */
[----:B------:R-:W-:-:S03]  /*46f0*/  ISETP.GT.U32.AND P1, PT, R18, 0x1, PT ;  /* 0x000000011200780c */ /* 0x000fc60003f24070 */
[----:B------:R-:W-:-:S05]  /*4700*/  VIADD R3, R3, 0x38 ;  /* 0x0000003803037836 */ /* 0x000fca0000000000 */
[----:B------:R-:W-:-:S04]  /*4710*/  PRMT R3, RZ, 0x654, R3 ;  /* 0x00000654ff037816 */ /* 0x000fc80000000003 */
[----:B------:R0:W-:Y:S01]  /*4720*/  SYNCS.ARRIVE.TRANS64.RED.A1T0 RZ, [R3+URZ], RZ ;  /* 0x000000ff03ff79a7 */ /* 0x0001e2000810043f */
[----:B------:R-:W-:Y:S05]  /*4730*/  @P1 BRA `(.L_x_24) ;  /* 0x0000000000041947 */ /* 0x000fea0003800000 */
[----:B------:R-:W-:Y:S01]  /*4740*/  BPT.TRAP 0x1 ;  /* 0x000000040000795c */ /* 0x000fe20000300000 */
.L_x_24:
[----:B------:R-:W-:Y:S05]  /*4750*/  @!P0 BRA `(.L_x_35) ;  /* 0x0000000000048947 */ /* 0x000fea0003800000 */
[----:B------:R-:W-:Y:S01]  /*4760*/  BPT.TRAP 0x1 ;  /* 0x000000040000795c */ /* 0x000fe20000300000 */
.L_x_35:
[----:B------:R-:W-:Y:S01]  /*4770*/  UIADD3 UR6, UR47, UR41, URZ ;  /* 0x000000292f067290 */ /* 0x000fe2000fffe03f */
[----:B------:R-:W-:-:S03]  /*4780*/  ISETP.GT.U32.AND P0, PT, R18, 0x1, PT ;  /* 0x000000011200780c */ /* 0x000fc60003f04070 */
[----:B------:R-:W-:-:S04]  /*4790*/  UIMAD.WIDE.U32 UR4, UR6, 0x24924925, URZ ;  /* 0x24924925060478a5 */ /* 0x000fc8000f8e003f */
[----:B------:R-:W-:-:S04]  /*47a0*/  UIADD3 UR4, UR6, -UR5, URZ ;  /* 0x8000000506047290 */ /* 0x000fc8000fffe03f */
[----:B------:R-:W-:-:S04]  /*47b0*/  ULEA.HI UR4, UR4, UR5, URZ, 0x1f ;  /* 0x0000000504047291 */ /* 0x000fc8000f8ff83f */
[----:B------:R-:W-:-:S04]  /*47c0*/  USHF.R.U32.HI UR4, URZ, 0x2, UR4 ;  /* 0x000000023f047899 */ /* 0x000fc80008011604 */
[----:B------:R-:W-:-:S04]  /*47d0*/  UIMAD UR4, UR4, -0x7, UR6 ;  /* 0xfffffff9040478a4 */ /* 0x000fc8000f8e0206 */
[----:B------:R-:W-:-:S04]  /*47e0*/  ULEA UR4, UR4, UR43, 0x3 ;  /* 0x0000002b04047291 */ /* 0x000fc8000f8e183f */
[----:B------:R-:W-:-:S04]  /*47f0*/  UIADD3 UR4, UR4, 0x38, URZ ;  /* 0x0000003804047890 */ /* 0x000fc8000fffe03f */
[----:B------:R-:W-:-:S09]  /*4800*/  UPRMT UR4, URZ, 0x654, UR4 ;  /* 0x000006543f047896 */ /* 0x000fd20008000004 */
[----:B------:R-:W-:Y:S01]  /*4810*/  SYNCS.ARRIVE.TRANS64.RED.A1T0 RZ, [UR4], RZ ;  /* 0x000000ffffff79a7 */ /* 0x000fe20008100404 */
[----:B------:R-:W-:Y:S05]  /*4820*/  @P0 BRA `(.L_x_36) ;  /* 0x0000000000040947 */ /* 0x000fea0003800000 */
[----:B------:R-:W-:Y:S01]  /*4830*/  BPT.TRAP 0x1 ;  /* 0x000000040000795c */ /* 0x000fe20000300000 */
.L_x_36:
[----:B------:R-:W-:Y:S01]  /*4840*/  UISETP.GE.U32.AND UP1, UPT, UR44, 0x7, UPT ;  /* 0x000000072c00788c */ /* 0x000fe2000bf26070 */
[----:B------:R-:W-:Y:S01]  /*4850*/  IMAD.SHL.U32 R66, R66, 0x40, RZ ;  /* 0x0000004042427824 */ /* 0x000fe200078e00ff */
[----:B------:R-:W-:Y:S01]  /*4860*/  UIADD3 UR41, UR44, UR41, URZ ;  /* 0x000000292c297290 */ /* 0x000fe2000fffe03f */
[----:B------:R-:W-:Y:S01]  /*4870*/  SHF.R.S32.HI R13, RZ, 0x1f, R23 ;  /* 0x0000001fff0d7819 */ /* 0x000fe20000011417 */
[----:B------:R-:W-:Y:S01]  /*4880*/  ULDC UR10, c[0x0][0x288] ;  /* 0x0000a200000a7ab9 */ /* 0x000fe20000000800 */
[----:B------:R-:W-:Y:S01]  /*4890*/  IMAD.SHL.U32 R7, R22, 0x80, RZ ;  /* 0x0000008016077824 */ /* 0x000fe200078e00ff */
[C---:B------:R-:W-:Y:S01]  /*48a0*/  LOP3.LUT R8, R66.reuse, R65, RZ, 0xfc, !PT ;  /* 0x0000004142087212 */ /* 0x040fe200078efcff */
[----:B------:R-:W-:Y:S01]  /*48b0*/  UISETP.GT.U32.AND UP0, UPT, UR41, 0x6, UPT ;  /* 0x000000062900788c */ /* 0x000fe2000bf04070 */
[----:B------:R-:W-:Y:S01]  /*48c0*/  ISETP.GE.AND P0, PT, R66, UR10, PT ;  /* 0x0000000a42007c0c */ /* 0x000fe2000bf06270 */
[----:B------:R-:W-:Y:S01]  /*48d0*/  ULDC.64 UR6, c[0x0][0x7d0] ;  /* 0x0001f40000067ab9 */ /* 0x000fe20000000a00 */
[----:B------:R-:W-:Y:S01]  /*48e0*/  ULDC UR11, c[0x0][0x284] ;  /* 0x0000a100000b7ab9 */ /* 0x000fe20000000800 */
[----:B------:R-:W-:Y:S01]  /*48f0*/  @UP1 UIMAD.WIDE.U32 UR4, UR41, 0x24924925, URZ ;  /* 0x24924925290418a5 */ /* 0x000fe2000f8e003f */
[----:B------:R-:W-:Y:S01]  /*4900*/  SHF.R.S32.HI R9, RZ, 0x1f, R8 ;  /* 0x0000001fff097819 */ /* 0x000fe20000011408 */
[----:B------:R-:W-:Y:S01]  /*4910*/  IMAD R0, R13, UR6, RZ ;  /* 0x000000060d007c24 */ /* 0x000fe2000f8e02ff */
[----:B------:R-:W-:Y:S01]  /*4920*/  UISETP.LT.U32.AND UP0, UPT, UR44, 0x7, UP0 ;  /* 0x000000072c00788c */ /* 0x000fe20008701070 */
[----:B------:R-:W-:Y:S01]  /*4930*/  ISETP.GE.OR P0, PT, R7, UR11, P0 ;  /* 0x0000000b07007c0c */ /* 0x000fe20008706670 */
[----:B------:R-:W-:Y:S01]  /*4940*/  @UP1 UIADD3 UR4, UR41, -UR5, URZ ;  /* 0x8000000529041290 */ /* 0x000fe2000fffe03f */
[C---:B0-----:R-:W-:Y:S01]  /*4950*/  IMAD R3, R23.reuse, UR7, R0 ;  /* 0x0000000717037c24 */ /* 0x041fe2000f8e0200 */
[----:B------:R-:W-:Y:S01]  /*4960*/  ULDC.64 UR8, c[0x0][0x7c8] ;  /* 0x0001f20000087ab9 */ /* 0x000fe20000000a00 */
[----:B------:R-:W-:Y:S01]  /*4970*/  IMAD.WIDE.U32 R4, R23, UR6, R8 ;  /* 0x0000000617047c25 */ /* 0x000fe2000f8e0008 */
[----:B------:R-:W-:-:S02]  /*4980*/  USEL UR6, URZ, 0x1, !UP0 ;  /* 0x000000013f067887 */ /* 0x000fc4000c000000 */
[----:B------:R-:W-:Y:S01]  /*4990*/  @UP1 ULEA.HI UR4, UR4, UR5, URZ, 0x1f ;  /* 0x0000000504041291 */ /* 0x000fe2000f8ff83f */
[----:B------:R-:W-:Y:S01]  /*49a0*/  IMAD.WIDE R20, R22, 0x80, R56 ;  /* 0x0000008016147825 */ /* 0x000fe200078e0238 */
[----:B------:R-:W-:Y:S02]  /*49b0*/  ULOP3.LUT UR40, UR40, UR6, URZ, 0x3c, !UPT ;  /* 0x0000000628287292 */ /* 0x000fe4000f8e3c3f */
[----:B------:R-:W-:Y:S01]  /*49c0*/  @UP1 USHF.R.U32.HI UR4, URZ, 0x2, UR4 ;  /* 0x000000023f041899 */ /* 0x000fe20008011604 */
[----:B------:R-:W-:Y:S02]  /*49d0*/  IMAD.IADD R5, R5, 0x1, R3 ;  /* 0x0000000105057824 */ /* 0x000fe400078e0203 */
[----:B------:R-:W-:Y:S01]  /*49e0*/  IMAD R3, R21, UR8, RZ ;  /* 0x0000000815037c24 */ /* 0x000fe2000f8e02ff */
[----:B------:R-:W-:Y:S01]  /*49f0*/  @UP1 ULOP3.LUT UR40, UR40, 0x1, UR4, 0x78, !UPT ;  /* 0x0000000128281892 */ /* 0x000fe2000f8e7804 */
[----:B------:R-:W-:-:S04]  /*4a00*/  IMAD.WIDE.U32 R74, R20, UR8, R4 ;  /* 0x00000008144a7c25 */ /* 0x000fc8000f8e0004 */
[----:B------:R-:W-:Y:S02]  /*4a10*/  IMAD R11, R20, UR9, R3 ;  /* 0x00000009140b7c24 */ /* 0x000fe4000f8e0203 */
[----:B------:R-:W-:Y:S01]  /*4a20*/  IMAD.MOV.U32 R22, RZ, RZ, -0x1 ;  /* 0xffffffffff167424 */ /* 0x000fe200078e00ff */
[----:B------:R-:W-:Y:S06]  /*4a30*/  @P0 BRA `(.L_x_37) ;  /* 0x0000002000500947 */ /* 0x000fec0003800000 */
[----:B-----5:R-:W-:Y:S01]  /*4a40*/  FSETP.NEU.AND P0, PT, R59, RZ, PT ;  /* 0x000000ff3b00720b */ /* 0x020fe20003f0d000 */
[----:B------:R-:W-:Y:S01]  /*4a50*/  IMAD.IADD R3, R64, 0x1, -R66 ;  /* 0x0000000140037824 */ /* 0x000fe200078e0a42 */
[----:B------:R-:W-:Y:S01]  /*4a60*/  BSSY B0, `(.L_x_37) ;  /* 0x0000211000007945 */ /* 0x000fe20003800000 */
[----:B------:R-:W-:Y:S02]  /*4a70*/  IMAD.IADD R0, R72, 0x1, -R7 ;  /* 0x0000000148007824 */ /* 0x000fe400078e0a07 */
[----:B------:R-:W-:Y:S01]  /*4a80*/  IMAD.IADD R85, R75, 0x1, R11 ;  /* 0x000000014b557824 */ /* 0x000fe200078e020b */
[----:B------:R-:W-:-:S04]  /*4a90*/  ISETP.GT.AND P2, PT, R3, RZ, PT ;  /* 0x000000ff0300720c */ /* 0x000fc80003f44270 */
[----:B------:R-:W-:-:S03]  /*4aa0*/  ISETP.GT.AND P1, PT, R0, RZ, P2 ;  /* 0x000000ff0000720c */ /* 0x000fc60001724270 */
[----:B------:R-:W-:Y:S10]  /*4ab0*/  @!P0 BRA `(.L_x_38) ;  /* 0x0000001400d48947 */ /* 0x000ff40003800000 */
[----:B------:R-:W0:Y:S01]  /*4ac0*/  LDC.64 R78, c[0x0][0x7b8] ;  /* 0x0001ee00ff4e7b82 */ /* 0x000e220000000a00 */
[----:B------:R-:W-:-:S07]  /*4ad0*/  ULDC.64 UR4, c[0x0][0x7c0] ;  /* 0x0001f00000047ab9 */ /* 0x000fce0000000a00 */
[----:B------:R-:W1:Y:S08]  /*4ae0*/  LDC.64 R80, c[0x0][0x7b0] ;  /* 0x0001ec00ff507b82 */ /* 0x000e700000000a00 */
[----:B------:R-:W2:Y:S01]  /*4af0*/  LDC.64 R82, c[0x0][0x7a8] ;  /* 0x0001ea00ff527b82 */ /* 0x000ea20000000a00 */
[-C--:B0-----:R-:W-:Y:S02]  /*4b00*/  IMAD R4, R13, R78.reuse, RZ ;  /* 0x0000004e0d047224 */ /* 0x081fe400078e02ff */
[----:B------:R-:W-:-:S04]  /*4b10*/  IMAD.WIDE.U32 R76, R23, R78, R8 ;  /* 0x0000004e174c7225 */ /* 0x000fc800078e0008 */
[----:B------:R-:W-:Y:S02]  /*4b20*/  IMAD R75, R23, R79, R4 ;  /* 0x0000004f174b7224 */ /* 0x000fe400078e0204 */
[-C--:B-1----:R-:W-:Y:S02]  /*4b30*/  IMAD R4, R21, R80.reuse, RZ ;  /* 0x0000005015047224 */ /* 0x082fe400078e02ff */
[----:B------:R-:W-:Y:S02]  /*4b40*/  IMAD.IADD R11, R77, 0x1, R75 ;  /* 0x000000014d0b7824 */ /* 0x000fe400078e024b */
[----:B------:R-:W-:Y:S02]  /*4b50*/  IMAD.MOV.U32 R10, RZ, RZ, R76 ;  /* 0x000000ffff0a7224 */ /* 0x000fe400078e004c */
[C---:B------:R-:W-:Y:S02]  /*4b60*/  IMAD R79, R20.reuse, R81, R4 ;  /* 0x00000051144f7224 */ /* 0x040fe400078e0204 */
[----:B------:R-:W-:-:S04]  /*4b70*/  IMAD.WIDE.U32 R4, R20, R80, R10 ;  /* 0x0000005014047225 */ /* 0x000fc800078e000a */
[----:B------:R-:W-:Y:S01]  /*4b80*/  IMAD.IADD R5, R5, 0x1, R79 ;  /* 0x0000000105057824 */ /* 0x000fe200078e024f */
[----:B--2---:R-:W-:-:S04]  /*4b90*/  LEA R12, P0, R4, R82, 0x1 ;  /* 0x00000052040c7211 */ /* 0x004fc800078008ff */
[----:B------:R-:W-:-:S05]  /*4ba0*/  LEA.HI.X R13, R4, R83, R5, 0x1, P0 ;  /* 0x00000053040d7211 */ /* 0x000fca00000f0c05 */
[----:B------:R0:W2:Y:S01]  /*4bb0*/  @P1 LDG.E.LTC128B.U16 R66, desc[UR36][R12.64] ;  /* 0x000000240c421981 */ /* 0x0000a2000c1e1520 */
[----:B------:R-:W-:Y:S01]  /*4bc0*/  IMAD.WIDE.U32 R4, R20, R80, R8 ;  /* 0x0000005014047225 */ /* 0x000fe200078e0008 */
[----:B------:R-:W-:Y:S03]  /*4bd0*/  BSSY B1, `(.L_x_39) ;  /* 0x0000013000017945 */ /* 0x000fe60003800000 */
[----:B------:R-:W-:Y:S02]  /*4be0*/  IMAD.IADD R5, R79, 0x1, R5 ;  /* 0x000000014f057824 */ /* 0x000fe400078e0205 */
[----:B------:R-:W-:Y:S01]  /*4bf0*/  IMAD.WIDE.U32 R14, R23, R78, R4 ;  /* 0x0000004e170e7225 */ /* 0x000fe200078e0004 */
[----:B0-----:R-:W-:-:S03]  /*4c00*/  SHF.L.U64.HI R13, R80, 0x3, R81 ;  /* 0x00000003500d7819 */ /* 0x001fc60000010251 */
[----:B------:R-:W-:Y:S01]  /*4c10*/  IMAD.IADD R5, R75, 0x1, R15 ;  /* 0x000000014b057824 */ /* 0x000fe200078e020f */
[----:B------:R-:W-:Y:S01]  /*4c20*/  LEA R4, P4, R14, R82, 0x1 ;  /* 0x000000520e047211 */ /* 0x000fe200078808ff */
[----:B------:R-:W-:-:S03]  /*4c30*/  IMAD.SHL.U32 R12, R80, 0x8, RZ ;  /* 0x00000008500c7824 */ /* 0x000fc600078e00ff */
[----:B------:R-:W-:Y:S01]  /*4c40*/  LEA.HI.X R5, R14, R83, R5, 0x1, P4 ;  /* 0x000000530e057211 */ /* 0x000fe200020f0c05 */
[----:B--2---:R-:W-:-:S04]  /*4c50*/  IMAD.U32 R6, R66, 0x10000, RZ ;  /* 0x0001000042067824 */ /* 0x004fc800078e00ff */
[----:B------:R-:W-:Y:S01]  /*4c60*/  FMUL R7, R6, R59 ;  /* 0x0000003b06077220 */ /* 0x000fe20000400000 */
[----:B------:R-:W-:-:S03]  /*4c70*/  LEA R6, P0, R74, UR4, 0x1 ;  /* 0x000000044a067c11 */ /* 0x000fc6000f8008ff */
[----:B------:R-:W-:Y:S01]  /*4c80*/  FFMA R24, R24, R58, R7 ;  /* 0x0000003a18187223 */ /* 0x000fe20000000007 */
[----:B------:R-:W-:Y:S02]  /*4c90*/  LEA.HI.X R7, R74, UR5, R85, 0x1, P0 ;  /* 0x000000054a077c11 */ /* 0x000fe400080f0c55 */
[----:B------:R-:W-:Y:S02]  /*4ca0*/  ISETP.GT.AND P0, PT, R3, 0x1, PT ;  /* 0x000000010300780c */ /* 0x000fe40003f04270 */
[----:B------:R-:W-:Y:S02]  /*4cb0*/  F2FP.BF16.F32.PACK_AB R24, RZ, R24 ;  /* 0x00000018ff18723e */ /* 0x000fe400000010ff */
[----:B------:R-:W-:-:S03]  /*4cc0*/  ISETP.GT.AND P3, PT, R0, RZ, P0 ;  /* 0x000000ff0000720c */ /* 0x000fc60000764270 */
[----:B------:R0:W-:Y:S10]  /*4cd0*/  @P1 STG.E.U16 desc[UR36][R6.64], R24 ;  /* 0x0000001806001986 */ /* 0x0001f4000c101524 */
[----:B------:R-:W-:Y:S05]  /*4ce0*/  @!P3 BRA `(.L_x_40) ;  /* 0x000000000004b947 */ /* 0x000fea0003800000 */
[----:B------:R1:W5:Y:S02]  /*4cf0*/  LDG.E.LTC128B.U16 R66, desc[UR36][R4.64+0x2] ;  /* 0x0000022404427981 */ /* 0x000364000c1e1520 */
.L_x_40:
[----:B------:R-:W-:Y:S05]  /*4d00*/  BSYNC B1 ;  /* 0x0000000000017941 */ /* 0x000fea0003800000 */
.L_x_39:
[----:B-----5:R-:W-:Y:S01]  /*4d10*/  IMAD.U32 R10, R66, 0x10000, RZ ;  /* 0x00010000420a7824 */ /* 0x020fe200078e00ff */
[----:B------:R-:W-:Y:S01]  /*4d20*/  ISETP.GT.AND P2, PT, R0, 0x8, P2 ;  /* 0x000000080000780c */ /* 0x000fe20001744270 */
[----:B------:R-:W-:-:S04]  /*4d30*/  IMAD.WIDE.U32 R14, R20, R80, R12 ;  /* 0x00000050140e7225 */ /* 0x000fc800078e000c */
[----:B------:R-:W-:Y:S01]  /*4d40*/  FMUL R10, R10, R59 ;  /* 0x0000003b0a0a7220 */ /* 0x000fe20000400000 */
[----:B------:R-:W-:Y:S01]  /*4d50*/  IMAD.IADD R79, R79, 0x1, R15 ;  /* 0x000000014f4f7824 */ /* 0x000fe200078e020f */
[----:B------:R-:W-:Y:S02]  /*4d60*/  IADD3 R76, P1, R76, R14, RZ ;  /* 0x0000000e4c4c7210 */ /* 0x000fe40007f3e0ff */
[----:B------:R-:W-:-:S03]  /*4d70*/  FFMA R10, R25, R58, R10 ;  /* 0x0000003a190a7223 */ /* 0x000fc6000000000a */
[----:B------:R-:W-:Y:S02]  /*4d80*/  IMAD.X R11, R79, 0x1, R11, P1 ;  /* 0x000000014f0b7824 */ /* 0x000fe400008e060b */
[----:B------:R-:W-:Y:S02]  /*4d90*/  F2FP.BF16.F32.PACK_AB R10, RZ, R10 ;  /* 0x0000000aff0a723e */ /* 0x000fe400000010ff */
[----:B------:R-:W-:Y:S02]  /*4da0*/  LEA R12, P1, R76, R82, 0x1 ;  /* 0x000000524c0c7211 */ /* 0x000fe400078208ff */
[----:B------:R-:W-:Y:S02]  /*4db0*/  PRMT R20, R10, 0x7610, R20 ;  /* 0x000076100a147816 */ /* 0x000fe40000000014 */
[----:B------:R-:W-:-:S03]  /*4dc0*/  LEA.HI.X R13, R76, R83, R11, 0x1, P1 ;  /* 0x000000534c0d7211 */ /* 0x000fc600008f0c0b */
[----:B------:R2:W-:Y:S04]  /*4dd0*/  @P3 STG.E.U16 desc[UR36][R6.64+0x2], R20 ;  /* 0x0000021406003986 */ /* 0x0005e8000c101524 */
[----:B------:R-:W3:Y:S01]  /*4de0*/  @P2 LDG.E.LTC128B.U16 R66, desc[UR36][R12.64] ;  /* 0x000000240c422981 */ /* 0x000ee2000c1e1520 */
[----:B------:R-:W-:Y:S01]  /*4df0*/  IADD3 R14, P1, R8, R14, RZ ;  /* 0x0000000e080e7210 */ /* 0x000fe20007f3e0ff */
[----:B------:R-:W-:Y:S01]  /*4e00*/  BSSY B1, `(.L_x_41) ;  /* 0x0000011000017945 */ /* 0x000fe20003800000 */
[----:B------:R-:W-:Y:S02]  /*4e10*/  SHF.L.U64.HI R11, R60, 0x1, R61 ;  /* 0x000000013c0b7819 */ /* 0x000fe4000001023d */
[----:B------:R-:W-:Y:S01]  /*4e20*/  ISETP.GT.AND P0, PT, R0, 0x8, P0 ;  /* 0x000000080000780c */ /* 0x000fe20000704270 */
[----:B------:R-:W-:Y:S01]  /*4e30*/  IMAD.X R15, R9, 0x1, R79, P1 ;  /* 0x00000001090f7824 */ /* 0x000fe200008e064f */
[----:B------:R-:W-:Y:S01]  /*4e40*/  LEA R10, P1, R60, R6, 0x1 ;  /* 0x000000063c0a7211 */ /* 0x000fe200078208ff */
[----:B------:R-:W-:-:S04]  /*4e50*/  IMAD.WIDE.U32 R14, R23, R78, R14 ;  /* 0x0000004e170e7225 */ /* 0x000fc800078e000e */
[----:B------:R-:W-:Y:S02]  /*4e60*/  IMAD.X R11, R11, 0x1, R7, P1 ;  /* 0x000000010b0b7824 */ /* 0x000fe400008e0607 */
[----:B------:R-:W-:Y:S02]  /*4e70*/  IMAD.IADD R15, R75, 0x1, R15 ;  /* 0x000000014b0f7824 */ /* 0x000fe400078e020f */
[----:B---3--:R-:W-:-:S04]  /*4e80*/  IMAD.U32 R8, R66, 0x10000, RZ ;  /* 0x0001000042087824 */ /* 0x008fc800078e00ff */
[----:B------:R-:W-:Y:S01]  /*4e90*/  FMUL R9, R8, R59 ;  /* 0x0000003b08097220 */ /* 0x000fe20000400000 */
[----:B------:R-:W-:-:S03]  /*4ea0*/  LEA R8, P3, R14, R82, 0x1 ;  /* 0x000000520e087211 */ /* 0x000fc600078608ff */
[----:B------:R-:W-:-:S05]  /*4eb0*/  FFMA R9, R26, R58, R9 ;  /* 0x0000003a1a097223 */ /* 0x000fca0000000009 */
[----:B------:R-:W-:Y:S02]  /*4ec0*/  F2FP.BF16.F32.PACK_AB R12, RZ, R9 ;  /* 0x00000009ff0c723e */ /* 0x000fe400000010ff */
[----:B------:R-:W-:-:S03]  /*4ed0*/  LEA.HI.X R9, R14, R83, R15, 0x1, P3 ;  /* 0x000000530e097211 */ /* 0x000fc600018f0c0f */
[----:B------:R2:W-:Y:S01]  /*4ee0*/  @P2 STG.E.U16 desc[UR36][R10.64], R12 ;  /* 0x0000000c0a002986 */ /* 0x0005e2000c101524 */
[----:B------:R-:W-:Y:S05]  /*4ef0*/  @!P0 BRA `(.L_x_42) ;  /* 0x0000000000048947 */ /* 0x000fea0003800000 */
[----:B------:R3:W5:Y:S02]  /*4f00*/  LDG.E.LTC128B.U16 R66, desc[UR36][R8.64+0x2] ;  /* 0x0000022408427981 */ /* 0x000764000c1e1520 */
.L_x_42:
[----:B------:R-:W-:Y:S05]  /*4f10*/  BSYNC B1 ;  /* 0x0000000000017941 */ /* 0x000fea0003800000 */
.L_x_41:
[----:B--2--5:R-:W-:Y:S01]  /*4f20*/  IMAD.U32 R12, R66, 0x10000, RZ ;  /* 0x00010000420c7824 */ /* 0x024fe200078e00ff */
[----:B------:R-:W-:Y:S01]  /*4f30*/  ISETP.GT.AND P1, PT, R3, 0x8, PT ;  /* 0x000000080300780c */ /* 0x000fe20003f24270 */
[----:B------:R-:W-:Y:S02]  /*4f40*/  BSSY B1, `(.L_x_43) ;  /* 0x0000008000017945 */ /* 0x000fe40003800000 */
[----:B------:R-:W-:Y:S01]  /*4f50*/  FMUL R12, R12, R59 ;  /* 0x0000003b0c0c7220 */ /* 0x000fe20000400000 */
[----:B------:R-:W-:-:S03]  /*4f60*/  ISETP.GT.AND P2, PT, R0, RZ, P1 ;  /* 0x000000ff0000720c */ /* 0x000fc60000f44270 */
[----:B------:R-:W-:-:S05]  /*4f70*/  FFMA R12, R27, R58, R12 ;  /* 0x0000003a1b0c7223 */ /* 0x000fca000000000c */
[----:B------:R-:W-:-:S05]  /*4f80*/  F2FP.BF16.F32.PACK_AB R12, RZ, R12 ;  /* 0x0000000cff0c723e */ /* 0x000fca00000010ff */
[----:B------:R2:W-:Y:S01]  /*4f90*/  @P0 STG.E.U16 desc[UR36][R10.64+0x2], R12 ;  /* 0x0000020c0a000986 */ /* 0x0005e2000c101524 */
[----:B------:R-:W-:Y:S05]  /*4fa0*/  @!P2 BRA `(.L_x_44) ;  /* 0x000000000004a947 */ /* 0x000fea0003800000 */
[----:B------:R4:W5:Y:S02]  /*4fb0*/  LDG.E.LTC128B.U16 R66, desc[UR36][R4.64+0x10] ;  /* 0x0000102404427981 */ /* 0x000964000c1e1520 */
.L_x_44:
[----:B------:R-:W-:Y:S05]  /*4fc0*/  BSYNC B1 ;  /* 0x0000000000017941 */ /* 0x000fea0003800000 */
.L_x_43:
        /* <DEDUP_REMOVED lines=10> */
.L_x_46:
[----:B------:R-:W-:Y:S05]  /*5070*/  BSYNC B1 ;  /* 0x0000000000017941 */ /* 0x000fea0003800000 */
.L_x_45:
[----:B-----5:R-:W-:Y:S01]  /*5080*/  IMAD.U32 R12, R66, 0x10000, RZ ;  /* 0x00010000420c7824 */ /* 0x020fe200078e00ff */
[----:B------:R-:W-:Y:S01]  /*5090*/  ISETP.GT.AND P1, PT, R0, 0x8, P1 ;  /* 0x000000080000780c */ /* 0x000fe20000f24270 */
[----:B------:R-:W-:Y:S02]  /*50a0*/  BSSY B1, `(.L_x_47) ;  /* 0x0000007000017945 */ /* 0x000fe40003800000 */
[----:B------:R-:W-:-:S04]  /*50b0*/  FMUL R12, R12, R59 ;  /* 0x0000003b0c0c7220 */ /* 0x000fc80000400000 */
[----:B------:R-:W-:-:S05]  /*50c0*/  FFMA R12, R29, R58, R12 ;  /* 0x0000003a1d0c7223 */ /* 0x000fca000000000c */
[----:B------:R-:W-:-:S05]  /*50d0*/  F2FP.BF16.F32.PACK_AB R12, RZ, R12 ;  /* 0x0000000cff0c723e */ /* 0x000fca00000010ff */
[----:B------:R0:W-:Y:S01]  /*50e0*/  @P3 STG.E.U16 desc[UR36][R6.64+0x12], R12 ;  /* 0x0000120c06003986 */ /* 0x0001e2000c101524 */
[----:B------:R-:W-:Y:S05]  /*50f0*/  @!P1 BRA `(.L_x_48) ;  /* 0x0000000000049947 */ /* 0x000fea0003800000 */
[----:B------:R0:W5:Y:S02]  /*5100*/  LDG.E.LTC128B.U16 R66, desc[UR36][R8.64+0x10] ;  /* 0x0000102408427981 */ /* 0x000164000c1e1520 */
.L_x_48:
[----:B------:R-:W-:Y:S05]  /*5110*/  BSYNC B1 ;  /* 0x0000000000017941 */ /* 0x000fea0003800000 */
.L_x_47:
[----:B0----5:R-:W-:Y:S01]  /*5120*/  IMAD.U32 R12, R66, 0x10000, RZ ;  /* 0x00010000420c7824 */ /* 0x021fe200078e00ff */
[----:B------:R-:W-:Y:S01]  /*5130*/  ISETP.GT.AND P0, PT, R0, 0x8, P0 ;  /* 0x000000080000780c */ /* 0x000fe20000704270 */
[----:B------:R-:W-:Y:S02]  /*5140*/  BSSY B1, `(.L_x_49) ;  /* 0x0000007000017945 */ /* 0x000fe40003800000 */
[----:B--2---:R-:W-:-:S04]  /*5150*/  FMUL R13, R12, R59 ;  /* 0x0000003b0c0d7220 */ /* 0x004fc80000400000 */
[----:B------:R-:W-:-:S05]  /*5160*/  FFMA R13, R30, R58, R13 ;  /* 0x0000003a1e0d7223 */ /* 0x000fca000000000d */
[----:B------:R-:W-:-:S05]  /*5170*/  F2FP.BF16.F32.PACK_AB R13, RZ, R13 ;  /* 0x0000000dff0d723e */ /* 0x000fca00000010ff */
[----:B------:R0:W-:Y:S01]  /*5180*/  @P1 STG.E.U16 desc[UR36][R10.64+0x10], R13 ;  /* 0x0000100d0a001986 */ /* 0x0001e2000c101524 */
[----:B------:R-:W-:Y:S05]  /*5190*/  @!P0 BRA `(.L_x_50) ;  /* 0x0000000000048947 */ /* 0x000fea0003800000 */
[----:B------:R2:W5:Y:S02]  /*51a0*/  LDG.E.LTC128B.U16 R66, desc[UR36][R8.64+0x12] ;  /* 0x0000122408427981 */ /* 0x000564000c1e1520 */
.L_x_50:
[----:B------:R-:W-:Y:S05]  /*51b0*/  BSYNC B1 ;  /* 0x0000000000017941 */ /* 0x000fea0003800000 */
.L_x_49:
[----:B-----5:R-:W-:Y:S01]  /*51c0*/  IMAD.U32 R12, R66, 0x10000, RZ ;  /* 0x00010000420c7824 */ /* 0x020fe200078e00ff */
        /* <DEDUP_REMOVED lines=9> */
.L_x_52:
[----:B------:R-:W-:Y:S05]  /*5260*/  BSYNC B1 ;  /* 0x0000000000017941 */ /* 0x000fea0003800000 */
.L_x_51:
[----:B0----5:R-:W-:Y:S01]  /*5270*/  IMAD.U32 R12, R66, 0x10000, RZ ;  /* 0x00010000420c7824 */ /* 0x021fe200078e00ff */
        /* <DEDUP_REMOVED lines=9> */
.L_x_54:
[----:B------:R-:W-:Y:S05]  /*5310*/  BSYNC B1 ;  /* 0x0000000000017941 */ /* 0x000fea0003800000 */
.L_x_53:
        /* <DEDUP_REMOVED lines=9> */
.L_x_56:
[----:B------:R-:W-:Y:S05]  /*53b0*/  BSYNC B1 ;  /* 0x0000000000017941 */ /* 0x000fea0003800000 */
.L_x_55:
[----:B0----5:R-:W-:Y:S01]  /*53c0*/  IMAD.U32 R12, R66, 0x10000, RZ ;  /* 0x00010000420c7824 */ /* 0x021fe200078e00ff */
        /* <DEDUP_REMOVED lines=8> */
.L_x_58:
[----:B------:R-:W-:Y:S05]  /*5450*/  BSYNC B1 ;  /* 0x0000000000017941 */ /* 0x000fea0003800000 */
.L_x_57:
        /* <DEDUP_REMOVED lines=10> */
.L_x_60:
[----:B------:R-:W-:Y:S05]  /*5500*/  BSYNC B1 ;  /* 0x0000000000017941 */ /* 0x000fea0003800000 */
.L_x_59:
        /* <DEDUP_REMOVED lines=10> */
.L_x_62:
[----:B------:R-:W-:Y:S05]  /*55b0*/  BSYNC B1 ;  /* 0x0000000000017941 */ /* 0x000fea0003800000 */
.L_x_61:
        /* <DEDUP_REMOVED lines=9> */
.L_x_64:
[----:B------:R-:W-:Y:S05]  /*5650*/  BSYNC B1 ;  /* 0x0000000000017941 */ /* 0x000fea0003800000 */
.L_x_63:
        /* <DEDUP_REMOVED lines=9> */
.L_x_66:
[----:B------:R-:W-:Y:S05]  /*56f0*/  BSYNC B1 ;  /* 0x0000000000017941 */ /* 0x000fea0003800000 */
.L_x_65:
        /* <DEDUP_REMOVED lines=10> */
.L_x_68:
[----:B------:R-:W-:Y:S05]  /*57a0*/  BSYNC B1 ;  /* 0x0000000000017941 */ /* 0x000fea0003800000 */
.L_x_67:
        /* <DEDUP_REMOVED lines=10> */
.L_x_70:
[----:B------:R-:W-:Y:S05]  /*5850*/  BSYNC B1 ;  /* 0x0000000000017941 */ /* 0x000fea0003800000 */
.L_x_69:
        /* <DEDUP_REMOVED lines=9> */
.L_x_72:
[----:B------:R-:W-:Y:S05]  /*58f0*/  BSYNC B1 ;  /* 0x0000000000017941 */ /* 0x000fea0003800000 */
.L_x_71:
        /* <DEDUP_REMOVED lines=9> */
.L_x_74:
[----:B------:R-:W-:Y:S05]  /*5990*/  BSYNC B1 ;  /* 0x0000000000017941 */ /* 0x000fea0003800000 */
.L_x_73:
        /* <DEDUP_REMOVED lines=10> */
.L_x_76:
[----:B------:R-:W-:Y:S05]  /*5a40*/  BSYNC B1 ;  /* 0x0000000000017941 */ /* 0x000fea0003800000 */
.L_x_75:
        /* <DEDUP_REMOVED lines=10> */
.L_x_78:
[----:B------:R-:W-:Y:S05]  /*5af0*/  BSYNC B1 ;  /* 0x0000000000017941 */ /* 0x000fea0003800000 */
.L_x_77:
        /* <DEDUP_REMOVED lines=9> */
.L_x_80:
[----:B------:R-:W-:Y:S05]  /*5b90*/  BSYNC B1 ;  /* 0x0000000000017941 */ /* 0x000fea0003800000 */
.L_x_79:
        /* <DEDUP_REMOVED lines=9> */
.L_x_82:
[----:B------:R-:W-:Y:S05]  /*5c30*/  BSYNC B1 ;  /* 0x0000000000017941 */ /* 0x000fea0003800000 */
.L_x_81:
        /* <DEDUP_REMOVED lines=10> */
.L_x_84:
[----:B------:R-:W-:Y:S05]  /*5ce0*/  BSYNC B1 ;  /* 0x0000000000017941 */ /* 0x000fea0003800000 */
.L_x_83:
        /* <DEDUP_REMOVED lines=10> */
.L_x_86:
[----:B------:R-:W-:Y:S05]  /*5d90*/  BSYNC B1 ;  /* 0x0000000000017941 */ /* 0x000fea0003800000 */
.L_x_85:
        /* <DEDUP_REMOVED lines=9> */
.L_x_88:
[----:B------:R-:W-:Y:S05]  /*5e30*/  BSYNC B1 ;  /* 0x0000000000017941 */ /* 0x000fea0003800000 */
.L_x_87:
        /* <DEDUP_REMOVED lines=9> */
.L_x_90:
[----:B------:R-:W-:Y:S05]  /*5ed0*/  BSYNC B1 ;  /* 0x0000000000017941 */ /* 0x000fea0003800000 */
.L_x_89:
        /* <DEDUP_REMOVED lines=10> */
.L_x_92:
[----:B------:R-:W-:Y:S05]  /*5f80*/  BSYNC B1 ;  /* 0x0000000000017941 */ /* 0x000fea0003800000 */
.L_x_91:
        /* <DEDUP_REMOVED lines=10> */
.L_x_94:
[----:B------:R-:W-:Y:S05]  /*6030*/  BSYNC B1 ;  /* 0x0000000000017941 */ /* 0x000fea0003800000 */
.L_x_93:
[----:B01--45:R-:W-:Y:S01]  /*6040*/  IMAD.U32 R4, R66, 0x10000, RZ ;  /* 0x0001000042047824 */ /* 0x033fe200078e00ff */
        /* <DEDUP_REMOVED lines=8> */
.L_x_96:
[----:B------:R-:W-:Y:S05]  /*60d0*/  BSYNC B1 ;  /* 0x0000000000017941 */ /* 0x000fea0003800000 */
.L_x_95:
[----:B0----5:R-:W-:Y:S01]  /*60e0*/  IMAD.U32 R4, R66, 0x10000, RZ ;  /* 0x0001000042047824 */ /* 0x021fe200078e00ff */
[----:B------:R-:W-:Y:S01]  /*60f0*/  ISETP.GT.AND P0, PT, R0, 0x8, P0 ;  /* 0x000000080000780c */ /* 0x000fe20000704270 */
[----:B------:R-:W-:Y:S01]  /*6100*/  @P1 IMAD.MOV.U32 R5, RZ, RZ, R11 ;  /* 0x000000ffff051224 */ /* 0x000fe200078e000b */
[----:B------:R-:W-:Y:S01]  /*6110*/  BSSY B1, `(.L_x_97) ;  /* 0x0000008000017945 */ /* 0x000fe20003800000 */
[----:B------:R-:W-:Y:S01]  /*6120*/  FMUL R3, R4, R59 ;  /* 0x0000003b04037220 */ /* 0x000fe20000400000 */
[----:B------:R-:W-:-:S03]  /*6130*/  @P1 IMAD.MOV.U32 R4, RZ, RZ, R10 ;  /* 0x000000ffff041224 */ /* 0x000fc600078e000a */
[----:B------:R-:W-:-:S05]  /*6140*/  FFMA R3, R54, R58, R3 ;  /* 0x0000003a36037223 */ /* 0x000fca0000000003 */
[----:B------:R-:W-:-:S05]  /*6150*/  F2FP.BF16.F32.PACK_AB R3, RZ, R3 ;  /* 0x00000003ff03723e */ /* 0x000fca00000010ff */
[----:B------:R0:W-:Y:S01]  /*6160*/  @P1 STG.E.U16 desc[UR36][R4.64+0x70], R3 ;  /* 0x0000700304001986 */ /* 0x0001e2000c101524 */
[----:B------:R-:W-:Y:S05]  /*6170*/  @!P0 BRA `(.L_x_98) ;  /* 0x0000000000048947 */ /* 0x000fea0003800000 */
[----:B------:R4:W5:Y:S02]  /*6180*/  LDG.E.LTC128B.U16 R66, desc[UR36][R8.64+0x72] ;  /* 0x0000722408427981 */ /* 0x000964000c1e1520 */
.L_x_98:
[----:B------:R-:W-:Y:S05]  /*6190*/  BSYNC B1 ;  /* 0x0000000000017941 */ /* 0x000fea0003800000 */
.L_x_97:
[----:B------:R-:W-:Y:S05]  /*61a0*/  @!P0 BRA `(.L_x_99) ;  /* 0x0000000800708947 */ /* 0x000fea0003800000 */
[----:B-----5:R-:W-:-:S04]  /*61b0*/  IMAD.U32 R66, R66, 0x10000, RZ ;  /* 0x0001000042427824 */ /* 0x020fc800078e00ff */
[----:B------:R-:W-:-:S04]  /*61c0*/  FMUL R66, R66, R59 ;  /* 0x0000003b42427220 */ /* 0x000fc80000400000 */
[----:B------:R-:W-:-:S05]  /*61d0*/  FFMA R66, R55, R58, R66 ;  /* 0x0000003a37427223 */ /* 0x000fca0000000042 */
[----:B------:R-:W-:-:S05]  /*61e0*/  F2FP.BF16.F32.PACK_AB R66, RZ, R66 ;  /* 0x00000042ff42723e */ /* 0x000fca00000010ff */
[----:B------:R0:W-:Y:S01]  /*61f0*/  STG.E.U16 desc[UR36][R10.64+0x72], R66 ;  /* 0x000072420a007986 */ /* 0x0001e2000c101524 */
[----:B------:R-:W-:Y:S05]  /*6200*/  BRA `(.L_x_99) ;  /* 0x0000000800587947 */ /* 0x000fea0003800000 */
.L_x_38:
[----:B------:R-:W-:Y:S01]  /*6210*/  ISETP.GT.AND P3, PT, R3, 0x1, PT ;  /* 0x000000010300780c */ /* 0x000fe20003f64270 */
[----:B------:R-:W-:Y:S01]  /*6220*/  ULDC.64 UR4, c[0x0][0x7c0] ;  /* 0x0001f00000047ab9 */ /* 0x000fe20000000a00 */
[-C--:B------:R-:W-:Y:S01]  /*6230*/  FMUL R24, R24, R58.reuse ;  /* 0x0000003a18187220 */ /* 0x080fe20000400000 */
[----:B------:R-:W-:Y:S01]  /*6240*/  LEA R4, P4, R74, UR4, 0x1 ;  /* 0x000000044a047c11 */ /* 0x000fe2000f8808ff */
[-C--:B------:R-:W-:Y:S01]  /*6250*/  FMUL R25, R25, R58.reuse ;  /* 0x0000003a19197220 */ /* 0x080fe20000400000 */
[----:B------:R-:W-:Y:S01]  /*6260*/  ISETP.GT.AND P0, PT, R0, RZ, P3 ;  /* 0x000000ff0000720c */ /* 0x000fe20001f04270 */
[----:B------:R-:W-:Y:S01]  /*6270*/  FMUL R26, R26, R58 ;  /* 0x0000003a1a1a7220 */ /* 0x000fe20000400000 */
[----:B------:R-:W-:Y:S01]  /*6280*/  F2FP.BF16.F32.PACK_AB R24, RZ, R24 ;  /* 0x00000018ff18723e */ /* 0x000fe200000010ff */
[-C--:B------:R-:W-:Y:S01]  /*6290*/  FMUL R27, R27, R58.reuse ;  /* 0x0000003a1b1b7220 */ /* 0x080fe20000400000 */
[----:B------:R-:W-:Y:S01]  /*62a0*/  LEA.HI.X R5, R74, UR5, R85, 0x1, P4 ;  /* 0x000000054a057c11 */ /* 0x000fe2000a0f0c55 */
[-C--:B------:R-:W-:Y:S01]  /*62b0*/  FMUL R28, R28, R58.reuse ;  /* 0x0000003a1c1c7220 */ /* 0x080fe20000400000 */
[----:B------:R-:W-:Y:S01]  /*62c0*/  F2FP.BF16.F32.PACK_AB R25, RZ, R25 ;  /* 0x00000019ff19723e */ /* 0x000fe200000010ff */
[-C--:B------:R-:W-:Y:S01]  /*62d0*/  FMUL R29, R29, R58.reuse ;  /* 0x0000003a1d1d7220 */ /* 0x080fe20000400000 */
[----:B------:R-:W-:Y:S01]  /*62e0*/  ISETP.GT.AND P2, PT, R0, 0x8, P2 ;  /* 0x000000080000780c */ /* 0x000fe20001744270 */
[----:B------:R-:W-:Y:S01]  /*62f0*/  @P1 STG.E.U16 desc[UR36][R4.64], R24 ;  /* 0x0000001804001986 */ /* 0x000fe2000c101524 */
[----:B------:R-:W-:Y:S01]  /*6300*/  ISETP.GT.AND P1, PT, R3, 0x8, PT ;  /* 0x000000080300780c */ /* 0x000fe20003f24270 */
[----:B------:R-:W-:Y:S01]  /*6310*/  FMUL R30, R30, R58 ;  /* 0x0000003a1e1e7220 */ /* 0x000fe20000400000 */
[C---:B------:R-:W-:Y:S01]  /*6320*/  SHF.L.U64.HI R7, R60.reuse, 0x1, R61 ;  /* 0x000000013c077819 */ /* 0x040fe2000001023d */
[----:B------:R-:W-:Y:S01]  /*6330*/  @P0 STG.E.U16 desc[UR36][R4.64+0x2], R25 ;  /* 0x0000021904000986 */ /* 0x000fe2000c101524 */
[----:B------:R-:W-:Y:S01]  /*6340*/  LEA R6, P5, R60, R4, 0x1 ;  /* 0x000000043c067211 */ /* 0x000fe200078a08ff */
[-C--:B------:R-:W-:Y:S01]  /*6350*/  FMUL R31, R31, R58.reuse ;  /* 0x0000003a1f1f7220 */ /* 0x080fe20000400000 */
[----:B------:R-:W-:Y:S01]  /*6360*/  ISETP.GT.AND P3, PT, R0, 0x8, P3 ;  /* 0x000000080000780c */ /* 0x000fe20001f64270 */
[-C--:B------:R-:W-:Y:S01]  /*6370*/  FMUL R32, R32, R58.reuse ;  /* 0x0000003a20207220 */ /* 0x080fe20000400000 */
[----:B------:R-:W-:Y:S01]  /*6380*/  ISETP.GT.AND P0, PT, R3, 0x9, PT ;  /* 0x000000090300780c */ /* 0x000fe20003f04270 */
[----:B------:R-:W-:Y:S01]  /*6390*/  IMAD.X R7, R7, 0x1, R5, P5 ;  /* 0x0000000107077824 */ /* 0x000fe200028e0605 */
[----:B------:R-:W-:Y:S01]  /*63a0*/  ISETP.GT.AND P4, PT, R0, RZ, P1 ;  /* 0x000000ff0000720c */ /* 0x000fe20000f84270 */
[----:B------:R-:W-:Y:S01]  /*63b0*/  FMUL R33, R33, R58 ;  /* 0x0000003a21217220 */ /* 0x000fe20000400000 */
[----:B------:R-:W-:Y:S01]  /*63c0*/  F2FP.BF16.F32.PACK_AB R26, RZ, R26 ;  /* 0x0000001aff1a723e */ /* 0x000fe200000010ff */
[-C--:B------:R-:W-:Y:S01]  /*63d0*/  FMUL R34, R34, R58.reuse ;  /* 0x0000003a22227220 */ /* 0x080fe20000400000 */
[----:B------:R-:W-:Y:S01]  /*63e0*/  ISETP.GT.AND P5, PT, R0, RZ, P0 ;  /* 0x000000ff0000720c */ /* 0x000fe200007a4270 */
[----:B------:R-:W-:Y:S01]  /*63f0*/  FMUL R35, R35, R58 ;  /* 0x0000003a23237220 */ /* 0x000fe20000400000 */
[----:B------:R-:W-:Y:S01]  /*6400*/  F2FP.BF16.F32.PACK_AB R27, RZ, R27 ;  /* 0x0000001bff1b723e */ /* 0x000fe200000010ff */
[----:B------:R-:W-:Y:S01]  /*6410*/  @P2 STG.E.U16 desc[UR36][R6.64], R26 ;  /* 0x0000001a06002986 */ /* 0x000fe2000c101524 */
[----:B------:R-:W-:Y:S01]  /*6420*/  F2FP.BF16.F32.PACK_AB R28, RZ, R28 ;  /* 0x0000001cff1c723e */ /* 0x000fe200000010ff */
[-C--:B------:R-:W-:Y:S01]  /*6430*/  FMUL R36, R36, R58.reuse ;  /* 0x0000003a24247220 */ /* 0x080fe20000400000 */
[C---:B------:R-:W-:Y:S01]  /*6440*/  ISETP.GT.AND P2, PT, R0.reuse, 0x8, P1 ;  /* 0x000000080000780c */ /* 0x040fe20000f44270 */
[----:B------:R-:W-:Y:S01]  /*6450*/  @P3 STG.E.U16 desc[UR36][R6.64+0x2], R27 ;  /* 0x0000021b06003986 */ /* 0x000fe2000c101524 */
[----:B------:R-:W-:Y:S01]  /*6460*/  ISETP.GT.AND P1, PT, R3, 0x10, PT ;  /* 0x000000100300780c */ /* 0x000fe20003f24270 */
[-C--:B------:R-:W-:Y:S01]  /*6470*/  FMUL R37, R37, R58.reuse ;  /* 0x0000003a25257220 */ /* 0x080fe20000400000 */
[----:B------:R-:W-:Y:S01]  /*6480*/  F2FP.BF16.F32.PACK_AB R29, RZ, R29 ;  /* 0x0000001dff1d723e */ /* 0x000fe200000010ff */
[----:B------:R-:W-:Y:S01]  /*6490*/  @P4 STG.E.U16 desc[UR36][R4.64+0x10], R28 ;  /* 0x0000101c04004986 */ /* 0x000fe2000c101524 */
[----:B------:R-:W-:Y:S01]  /*64a0*/  ISETP.GT.AND P3, PT, R0, 0x8, P0 ;  /* 0x000000080000780c */ /* 0x000fe20000764270 */
[-C--:B------:R-:W-:Y:S01]  /*64b0*/  FMUL R38, R38, R58.reuse ;  /* 0x0000003a26267220 */ /* 0x080fe20000400000 */
[----:B------:R-:W-:Y:S01]  /*64c0*/  ISETP.GT.AND P0, PT, R3, 0x11, PT ;  /* 0x000000110300780c */ /* 0x000fe20003f04270 */
[----:B------:R-:W-:Y:S01]  /*64d0*/  @P5 STG.E.U16 desc[UR36][R4.64+0x12], R29 ;  /* 0x0000121d04005986 */ /* 0x000fe2000c101524 */
        /* <DEDUP_REMOVED lines=40> */
[C---:B------:R-:W-:Y:S01]  /*6760*/  ISETP.GT.AND P4, PT, R0.reuse, RZ, P1 ;  /* 0x000000ff0000720c */ /* 0x040fe20000f84270 */
[-C--:B------:R-:W-:Y:S01]  /*6770*/  FMUL R51, R51, R58.reuse ;  /* 0x0000003a33337220 */ /* 0x080fe20000400000 */
[----:B------:R-:W-:Y:S01]  /*6780*/  ISETP.GT.AND P5, PT, R0, RZ, P0 ;  /* 0x000000ff0000720c */ /* 0x000fe200007a4270 */
[----:B------:R-:W-:Y:S01]  /*6790*/  FMUL R52, R52, R58 ;  /* 0x0000003a34347220 */ /* 0x000fe20000400000 */
[----:B------:R-:W-:Y:S01]  /*67a0*/  F2FP.BF16.F32.PACK_AB R38, RZ, R38 ;  /* 0x00000026ff26723e */ /* 0x000fe200000010ff */
[-C--:B------:R-:W-:Y:S01]  /*67b0*/  FMUL R53, R53, R58.reuse ;  /* 0x0000003a35357220 */ /* 0x080fe20000400000 */
[----:B------:R-:W-:Y:S01]  /*67c0*/  F2FP.BF16.F32.PACK_AB R39, RZ, R39 ;  /* 0x00000027ff27723e */ /* 0x000fe200000010ff */
[----:B------:R-:W-:Y:S01]  /*67d0*/  FMUL R54, R54, R58 ;  /* 0x0000003a36367220 */ /* 0x000fe20000400000 */
[----:B------:R-:W-:Y:S01]  /*67e0*/  F2FP.BF16.F32.PACK_AB R40, RZ, R40 ;  /* 0x00000028ff28723e */ /* 0x000fe200000010ff */
[----:B------:R-:W-:Y:S01]  /*67f0*/  @P2 STG.E.U16 desc[UR36][R6.64+0x30], R38 ;  /* 0x0000302606002986 */ /* 0x000fe2000c101524 */
[----:B------:R-:W-:Y:S01]  /*6800*/  F2FP.BF16.F32.PACK_AB R41, RZ, R41 ;  /* 0x00000029ff29723e */ /* 0x000fe200000010ff */
[----:B------:R-:W-:Y:S01]  /*6810*/  FMUL R55, R55, R58 ;  /* 0x0000003a37377220 */ /* 0x000fe20000400000 */
[C---:B------:R-:W-:Y:S01]  /*6820*/  ISETP.GT.AND P1, PT, R0.reuse, 0x8, P1 ;  /* 0x000000080000780c */ /* 0x040fe20000f24270 */
[----:B------:R-:W-:Y:S01]  /*6830*/  @P3 STG.E.U16 desc[UR36][R6.64+0x32], R39 ;  /* 0x0000322706003986 */ /* 0x000fe2000c101524 */
[----:B------:R-:W-:-:S02]  /*6840*/  ISETP.GT.AND P2, PT, R0, 0x8, P0 ;  /* 0x000000080000780c */ /* 0x000fc40000744270 */
[----:B------:R-:W-:Y:S01]  /*6850*/  F2FP.BF16.F32.PACK_AB R42, RZ, R42 ;  /* 0x0000002aff2a723e */ /* 0x000fe200000010ff */
[----:B------:R-:W-:Y:S01]  /*6860*/  @P4 STG.E.U16 desc[UR36][R4.64+0x40], R40 ;  /* 0x0000402804004986 */ /* 0x000fe2000c101524 */
[C---:B------:R-:W-:Y:S02]  /*6870*/  ISETP.GT.AND P4, PT, R3.reuse, 0x28, PT ;  /* 0x000000280300780c */ /* 0x040fe40003f84270 */
[----:B------:R-:W-:Y:S01]  /*6880*/  ISETP.GT.AND P0, PT, R3, 0x29, PT ;  /* 0x000000290300780c */ /* 0x000fe20003f04270 */
[----:B------:R-:W-:Y:S01]  /*6890*/  @P5 STG.E.U16 desc[UR36][R4.64+0x42], R41 ;  /* 0x0000422904005986 */ /* 0x000fe2000c101524 */
[----:B------:R-:W-:Y:S02]  /*68a0*/  ISETP.GT.AND P5, PT, R0, RZ, P4 ;  /* 0x000000ff0000720c */ /* 0x000fe400027a4270 */
[----:B------:R-:W-:Y:S01]  /*68b0*/  F2FP.BF16.F32.PACK_AB R43, RZ, R43 ;  /* 0x0000002bff2b723e */ /* 0x000fe200000010ff */
[----:B------:R-:W-:Y:S01]  /*68c0*/  @P1 STG.E.U16 desc[UR36][R6.64+0x40], R42 ;  /* 0x0000402a06001986 */ /* 0x000fe2000c101524 */
[----:B------:R-:W-:-:S02]  /*68d0*/  F2FP.BF16.F32.PACK_AB R44, RZ, R44 ;  /* 0x0000002cff2c723e */ /* 0x000fc400000010ff */
[C---:B------:R-:W-:Y:S01]  /*68e0*/  ISETP.GT.AND P3, PT, R0.reuse, RZ, P0 ;  /* 0x000000ff0000720c */ /* 0x040fe20000764270 */
[----:B------:R-:W-:Y:S01]  /*68f0*/  @P2 STG.E.U16 desc[UR36][R6.64+0x42], R43 ;  /* 0x0000422b06002986 */ /* 0x000fe2000c101524 */
[C---:B------:R-:W-:Y:S02]  /*6900*/  ISETP.GT.AND P4, PT, R0.reuse, 0x8, P4 ;  /* 0x000000080000780c */ /* 0x040fe40002784270 */
[----:B------:R-:W-:Y:S02]  /*6910*/  F2FP.BF16.F32.PACK_AB R45, RZ, R45 ;  /* 0x0000002dff2d723e */ /* 0x000fe400000010ff */
[----:B------:R-:W-:Y:S01]  /*6920*/  F2FP.BF16.F32.PACK_AB R46, RZ, R46 ;  /* 0x0000002eff2e723e */ /* 0x000fe200000010ff */
[----:B------:R-:W-:Y:S01]  /*6930*/  @P5 STG.E.U16 desc[UR36][R4.64+0x50], R44 ;  /* 0x0000502c04005986 */ /* 0x000fe2000c101524 */
[----:B------:R-:W-:Y:S02]  /*6940*/  ISETP.GT.AND P5, PT, R0, 0x8, P0 ;  /* 0x000000080000780c */ /* 0x000fe400007a4270 */
[----:B------:R-:W-:-:S02]  /*6950*/  F2FP.BF16.F32.PACK_AB R47, RZ, R47 ;  /* 0x0000002fff2f723e */ /* 0x000fc400000010ff */
[C---:B------:R-:W-:Y:S01]  /*6960*/  ISETP.GT.AND P2, PT, R3.reuse, 0x31, PT ;  /* 0x000000310300780c */ /* 0x040fe20003f44270 */
[----:B------:R-:W-:Y:S01]  /*6970*/  @P3 STG.E.U16 desc[UR36][R4.64+0x52], R45 ;  /* 0x0000522d04003986 */ /* 0x000fe2000c101524 */
[----:B------:R-:W-:Y:S02]  /*6980*/  ISETP.GT.AND P3, PT, R3, 0x30, PT ;  /* 0x000000300300780c */ /* 0x000fe40003f64270 */
[----:B------:R-:W-:Y:S01]  /*6990*/  F2FP.BF16.F32.PACK_AB R48, RZ, R48 ;  /* 0x00000030ff30723e */ /* 0x000fe200000010ff */
[----:B------:R-:W-:Y:S01]  /*69a0*/  @P4 STG.E.U16 desc[UR36][R6.64+0x50], R46 ;  /* 0x0000502e06004986 */ /* 0x000fe2000c101524 */
[C---:B------:R-:W-:Y:S02]  /*69b0*/  ISETP.GT.AND P4, PT, R0.reuse, RZ, P2 ;  /* 0x000000ff0000720c */ /* 0x040fe40001784270 */
[----:B------:R-:W-:Y:S01]  /*69c0*/  F2FP.BF16.F32.PACK_AB R49, RZ, R49 ;  /* 0x00000031ff31723e */ /* 0x000fe200000010ff */
[----:B------:R-:W-:Y:S01]  /*69d0*/  @P5 STG.E.U16 desc[UR36][R6.64+0x52], R47 ;  /* 0x0000522f06005986 */ /* 0x000fe2000c101524 */
[----:B------:R-:W-:-:S02]  /*69e0*/  ISETP.GT.AND P5, PT, R0, RZ, P3 ;  /* 0x000000ff0000720c */ /* 0x000fc40001fa4270 */
[C---:B------:R-:W-:Y:S02]  /*69f0*/  ISETP.GT.AND P1, PT, R3.reuse, 0x38, PT ;  /* 0x000000380300780c */ /* 0x040fe40003f24270 */
[----:B------:R-:W-:Y:S02]  /*6a00*/  ISETP.GT.AND P0, PT, R3, 0x39, PT ;  /* 0x000000390300780c */ /* 0x000fe40003f04270 */
[C---:B------:R-:W-:Y:S02]  /*6a10*/  ISETP.GT.AND P3, PT, R0.reuse, 0x8, P3 ;  /* 0x000000080000780c */ /* 0x040fe40001f64270 */
[C---:B------:R-:W-:Y:S02]  /*6a20*/  ISETP.GT.AND P2, PT, R0.reuse, 0x8, P2 ;  /* 0x000000080000780c */ /* 0x040fe40001744270 */
[----:B------:R-:W-:Y:S02]  /*6a30*/  F2FP.BF16.F32.PACK_AB R50, RZ, R50 ;  /* 0x00000032ff32723e */ /* 0x000fe400000010ff */
[----:B------:R-:W-:Y:S01]  /*6a40*/  F2FP.BF16.F32.PACK_AB R51, RZ, R51 ;  /* 0x00000033ff33723e */ /* 0x000fe200000010ff */
[----:B------:R-:W-:Y:S01]  /*6a50*/  @P5 STG.E.U16 desc[UR36][R4.64+0x60], R48 ;  /* 0x0000603004005986 */ /* 0x000fe2000c101524 */
[----:B------:R-:W-:-:S02]  /*6a60*/  ISETP.GT.AND P5, PT, R0, RZ, P0 ;  /* 0x000000ff0000720c */ /* 0x000fc400007a4270 */
[C---:B------:R-:W-:Y:S01]  /*6a70*/  ISETP.GT.AND P0, PT, R0.reuse, 0x8, P0 ;  /* 0x000000080000780c */ /* 0x040fe20000704270 */
[----:B------:R-:W-:Y:S01]  /*6a80*/  @P4 STG.E.U16 desc[UR36][R4.64+0x62], R49 ;  /* 0x0000623104004986 */ /* 0x000fe2000c101524 */
[C---:B------:R-:W-:Y:S02]  /*6a90*/  ISETP.GT.AND P4, PT, R0.reuse, RZ, P1 ;  /* 0x000000ff0000720c */ /* 0x040fe40000f84270 */
[----:B------:R-:W-:Y:S01]  /*6aa0*/  ISETP.GT.AND P1, PT, R0, 0x8, P1 ;  /* 0x000000080000780c */ /* 0x000fe20000f24270 */
[----:B------:R-:W-:Y:S01]  /*6ab0*/  @P3 STG.E.U16 desc[UR36][R6.64+0x60], R50 ;  /* 0x0000603206003986 */ /* 0x000fe2000c101524 */
[----:B------:R-:W-:Y:S02]  /*6ac0*/  F2FP.BF16.F32.PACK_AB R52, RZ, R52 ;  /* 0x00000034ff34723e */ /* 0x000fe400000010ff */
[----:B------:R-:W-:Y:S01]  /*6ad0*/  F2FP.BF16.F32.PACK_AB R53, RZ, R53 ;  /* 0x00000035ff35723e */ /* 0x000fe200000010ff */
[----:B------:R-:W-:Y:S01]  /*6ae0*/  @P2 STG.E.U16 desc[UR36][R6.64+0x62], R51 ;  /* 0x0000623306002986 */ /* 0x000fe2000c101524 */
[----:B------:R-:W-:-:S02]  /*6af0*/  F2FP.BF16.F32.PACK_AB R54, RZ, R54 ;  /* 0x00000036ff36723e */ /* 0x000fc400000010ff */
[----:B------:R-:W-:-:S03]  /*6b00*/  F2FP.BF16.F32.PACK_AB R55, RZ, R55 ;  /* 0x00000037ff37723e */ /* 0x000fc600000010ff */
[----:B------:R-:W-:Y:S04]  /*6b10*/  @P4 STG.E.U16 desc[UR36][R4.64+0x70], R52 ;  /* 0x0000703404004986 */ /* 0x000fe8000c101524 */
[----:B------:R0:W-:Y:S02]  /*6b20*/  @P5 STG.E.U16 desc[UR36][R4.64+0x72], R53 ;  /* 0x0000723504005986 */ /* 0x0001e4000c101524 */
[----:B0-----:R-:W-:Y:S02]  /*6b30*/  @P1 IMAD.MOV.U32 R4, RZ, RZ, R6 ;  /* 0x000000ffff041224 */ /* 0x001fe400078e0006 */
[----:B------:R-:W-:-:S05]  /*6b40*/  @P1 IMAD.MOV.U32 R5, RZ, RZ, R7 ;  /* 0x000000ffff051224 */ /* 0x000fca00078e0007 */
[----:B------:R0:W-:Y:S04]  /*6b50*/  @P1 STG.E.U16 desc[UR36][R4.64+0x70], R54 ;  /* 0x0000703604001986 */ /* 0x0001e8000c101524 */
[----:B------:R0:W-:Y:S02]  /*6b60*/  @P0 STG.E.U16 desc[UR36][R6.64+0x72], R55 ;  /* 0x0000723706000986 */ /* 0x0001e4000c101524 */
.L_x_99:
[----:B------:R-:W-:Y:S05]  /*6b70*/  BSYNC B0 ;  /* 0x0000000000007941 */ /* 0x000fea0003800000 */
.L_x_37:
[----:B------:R-:W-:Y:S01]  /*6b80*/  IADD3 R16, P0, R16, UR38, RZ ;  /* 0x0000002610107c10 */ /* 0x000fe2000ff1e0ff */
[----:B------:R-:W-:Y:S01]  /*6b90*/  ULDC.64 UR4, c[0x0][0x850] ;  /* 0x0002140000047ab9 */ /* 0x000fe20000000a00 */
[----:B------:R-:W-:Y:S01]  /*6ba0*/  PRMT R0, RZ, 0x7610, R0 ;  /* 0x00007610ff007816 */ /* 0x000fe20000000000 */
[----:B0----5:R-:W-:Y:S01]  /*6bb0*/  IMAD.MOV.U32 R66, RZ, RZ, -0x1 ;  /* 0xffffffffff427424 */ /* 0x021fe200078e00ff */
[----:B------:R-:W-:Y:S01]  /*6bc0*/  IADD3.X R17, R17, UR42, RZ, P0, !PT ;  /* 0x0000002a11117c10 */ /* 0x000fe200087fe4ff */
[----:B------:R-:W-:Y:S01]  /*6bd0*/  IMAD.MOV.U32 R23, RZ, RZ, -0x1 ;  /* 0xffffffffff177424 */ /* 0x000fe200078e00ff */
[----:B------:R-:W-:-:S04]  /*6be0*/  ISETP.GE.U32.AND P0, PT, R16, UR4, PT ;  /* 0x0000000410007c0c */ /* 0x000fc8000bf06070 */
[----:B------:R-:W-:-:S13]  /*6bf0*/  ISETP.GE.U32.AND.EX P0, PT, R17, UR5, PT, P0 ;  /* 0x0000000511007c0c */ /* 0x000fda000bf06100 */
[----:B------:R-:W-:Y:S05]  /*6c00*/  @P0 BRA `(.L_x_100) ;  /* 0x00000004004c0947 */ /* 0x000fea0003800000 */
[----:B------:R-:W0:Y:S01]  /*6c10*/  LDC.64 R10, c[0x0][0x828] ;  /* 0x00020a00ff0a7b82 */ /* 0x000e220000000a00 */
[----:B------:R-:W0:Y:S01]  /*6c20*/  S2R R20, SR_CTAID.X ;  /* 0x0000000000147919 */ /* 0x000e220000002500 */
[----:B-1234-:R-:W-:Y:S02]  /*6c30*/  IMAD.MOV.U32 R8, RZ, RZ, R16 ;  /* 0x000000ffff087224 */ /* 0x01efe400078e0010 */
[----:B------:R-:W-:Y:S01]  /*6c40*/  IMAD.MOV.U32 R9, RZ, RZ, R17 ;  /* 0x000000ffff097224 */ /* 0x000fe200078e0011 */
[----:B------:R-:W1:Y:S03]  /*6c50*/  S2R R21, SR_CTAID.Y ;  /* 0x0000000000157919 */ /* 0x000e660000002600 */
[----:B------:R-:W2:Y:S08]  /*6c60*/  LDC R0, c[0x0][0x830] ;  /* 0x00020c00ff007b82 */ /* 0x000eb00000000800 */
[----:B------:R-:W3:Y:S01]  /*6c70*/  LDC.64 R14, c[0x0][0x820] ;  /* 0x00020800ff0e7b82 */ /* 0x000ee20000000a00 */
[----:B0-----:R-:W-:-:S04]  /*6c80*/  ISETP.NE.U32.AND P0, PT, R10, RZ, PT ;  /* 0x000000ff0a00720c */ /* 0x001fc80003f05070 */
[----:B------:R-:W-:-:S13]  /*6c90*/  ISETP.NE.AND.EX P0, PT, R11, RZ, PT, P0 ;  /* 0x000000ff0b00720c */ /* 0x000fda0003f05300 */
[----:B-123--:R-:W-:Y:S05]  /*6ca0*/  @!P0 BRA `(.L_x_101) ;  /* 0x0000000000288947 */ /* 0x00efea0003800000 */
        /* <DEDUP_REMOVED lines=10> */
.L_x_101:
[----:B------:R-:W0:Y:S01]  /*6d50*/  LDC.64 R26, c[0x0][0x840] ;  /* 0x00021000ff1a7b82 */ /* 0x000e220000000a00 */
[-CC-:B------:R-:W-:Y:S01]  /*6d60*/  SHF.R.U64 R23, R8, R0.reuse, R9.reuse ;  /* 0x0000000008177219 */ /* 0x180fe20000001209 */
[----:B------:R-:W-:Y:S01]  /*6d70*/  ULDC UR4, c[0x0][0x150] ;  /* 0x0000540000047ab9 */ /* 0x000fe20000000800 */
[----:B------:R-:W-:Y:S02]  /*6d80*/  SHF.R.U32.HI R0, RZ, R0, R9 ;  /* 0x00000000ff007219 */ /* 0x000fe40000011609 */
[----:B------:R-:W-:Y:S02]  /*6d90*/  IADD3 R3, P0, RZ, -R23, RZ ;  /* 0x80000017ff037210 */ /* 0x000fe40007f1e0ff */
[----:B------:R-:W-:Y:S01]  /*6da0*/  I2FP.F32.U32 R7, R20 ;  /* 0x0000001400077245 */ /* 0x000fe20000201000 */
[----:B------:R-:W1:Y:S02]  /*6db0*/  LDC R6, c[0x0][0x818] ;  /* 0x00020600ff067b82 */ /* 0x000e640000000800 */
[----:B------:R-:W-:-:S02]  /*6dc0*/  IMAD.X R5, RZ, RZ, ~R0, P0 ;  /* 0x000000ffff057224 */ /* 0x000fc400000e0e00 */
[----:B------:R-:W-:Y:S01]  /*6dd0*/  FMUL R7, R7, UR4 ;  /* 0x0000000407077c20 */ /* 0x000fe20008400000 */
[----:B------:R-:W-:Y:S01]  /*6de0*/  ULDC UR4, c[0x0][0x154] ;  /* 0x0000550000047ab9 */ /* 0x000fe20000000800 */
[-C--:B------:R-:W-:Y:S02]  /*6df0*/  IMAD R0, R5, R14.reuse, RZ ;  /* 0x0000000e05007224 */ /* 0x080fe400078e02ff */
[----:B------:R-:W2:Y:S01]  /*6e00*/  LDC R8, c[0x0][0x808] ;  /* 0x00020200ff087b82 */ /* 0x000ea20000000800 */
[C---:B------:R-:W-:Y:S01]  /*6e10*/  IMAD.WIDE.U32 R4, R3.reuse, R14, R16 ;  /* 0x0000000e03047225 */ /* 0x040fe200078e0010 */
[----:B------:R-:W3:Y:S03]  /*6e20*/  F2I.U32.TRUNC.NTZ R7, R7 ;  /* 0x0000000700077305 */ /* 0x000ee6000020f000 */
[----:B------:R-:W-:Y:S01]  /*6e30*/  IMAD R3, R3, R15, R0 ;  /* 0x0000000f03037224 */ /* 0x000fe200078e0200 */
[----:B------:R-:W-:-:S02]  /*6e40*/  I2FP.F32.U32 R0, R21 ;  /* 0x0000001500007245 */ /* 0x000fc40000201000 */
[----:B------:R-:W4:Y:S01]  /*6e50*/  LDC R24, c[0x0][0x858] ;  /* 0x00021600ff187b82 */ /* 0x000f220000000800 */
[----:B------:R-:W-:Y:S01]  /*6e60*/  IMAD.IADD R3, R5, 0x1, R3 ;  /* 0x0000000105037824 */ /* 0x000fe200078e0203 */
[----:B0-----:R-:W-:Y:S01]  /*6e70*/  ISETP.NE.U32.AND P0, PT, R26, RZ, PT ;  /* 0x000000ff1a00720c */ /* 0x001fe20003f05070 */
[----:B------:R-:W-:-:S03]  /*6e80*/  FMUL R0, R0, UR4 ;  /* 0x0000000400007c20 */ /* 0x000fc60008400000 */
[----:B------:R-:W-:Y:S01]  /*6e90*/  ISETP.NE.AND.EX P0, PT, R27, RZ, PT, P0 ;  /* 0x000000ff1b00720c */ /* 0x000fe20003f05300 */
[----:B------:R0:W0:Y:S01]  /*6ea0*/  F2I.U32.TRUNC.NTZ R14, R0 ;  /* 0x00000000000e7305 */ /* 0x000022000020f000 */
[----:B------:R-:W5:Y:S01]  /*6eb0*/  LDC R9, c[0x0][0x144] ;  /* 0x00005100ff097b82 */ /* 0x000f620000000800 */
[-C--:B-1----:R-:W-:Y:S01]  /*6ec0*/  SHF.R.U64 R10, R4, R6.reuse, R3 ;  /* 0x00000006040a7219 */ /* 0x082fe20000001203 */
[----:B---3--:R-:W-:Y:S01]  /*6ed0*/  IMAD.MOV R7, RZ, RZ, -R7 ;  /* 0x000000ffff077224 */ /* 0x008fe200078e0a07 */
[----:B------:R-:W-:-:S05]  /*6ee0*/  SHF.R.U32.HI R3, RZ, R6, R3 ;  /* 0x00000006ff037219 */ /* 0x000fca0000011603 */
[----:B------:R-:W1:Y:S01]  /*6ef0*/  LDC R22, c[0x0][0x148] ;  /* 0x00005200ff167b82 */ /* 0x000e620000000800 */
[-CC-:B--2---:R-:W-:Y:S02]  /*6f00*/  SHF.R.U64 R12, R10, R8.reuse, R3.reuse ;  /* 0x000000080a0c7219 */ /* 0x184fe40000001203 */
[----:B------:R-:W-:-:S05]  /*6f10*/  SHF.R.U32.HI R3, RZ, R8, R3 ;  /* 0x00000008ff037219 */ /* 0x000fca0000011603 */
[----:B------:R-:W2:Y:S01]  /*6f20*/  LDC R15, c[0x0][0x848] ;  /* 0x00021200ff0f7b82 */ /* 0x000ea20000000800 */
[-CC-:B----4-:R-:W-:Y:S02]  /*6f30*/  SHF.R.U64 R13, R12, R24.reuse, R3.reuse ;  /* 0x000000180c0d7219 */ /* 0x190fe40000001203 */
[----:B------:R-:W-:-:S03]  /*6f40*/  SHF.R.U32.HI R5, RZ, R24, R3 ;  /* 0x00000018ff057219 */ /* 0x000fc60000011603 */
[----:B------:R-:W-:Y:S02]  /*6f50*/  IMAD.MOV.U32 R4, RZ, RZ, R13 ;  /* 0x000000ffff047224 */ /* 0x000fe400078e000d */
[----:B------:R-:W3:Y:S01]  /*6f60*/  LDC R25, c[0x0][0x838] ;  /* 0x00020e00ff197b82 */ /* 0x000ee20000000800 */
[----:B-----5:R-:W-:-:S07]  /*6f70*/  IMAD R20, R9, R7, R20 ;  /* 0x0000000709147224 */ /* 0x020fce00078e0214 */
[----:B------:R-:W4:Y:S08]  /*6f80*/  LDC R28, c[0x0][0x810] ;  /* 0x00020400ff1c7b82 */ /* 0x000f300000000800 */
[----:B------:R-:W0:Y:S01]  /*6f90*/  LDC R29, c[0x0][0x800] ;  /* 0x00020000ff1d7b82 */ /* 0x000e220000000800 */
[----:B-1----:R-:W-:Y:S05]  /*6fa0*/  @!P0 BRA `(.L_x_102) ;  /* 0x0000000000288947 */ /* 0x002fea0003800000 */
[----:B0-----:R-:W0:Y:S02]  /*6fb0*/  LDC R0, c[0x0][0x84c] ;  /* 0x00021300ff007b82 */ /* 0x001e240000000800 */
        /* <DEDUP_REMOVED lines=9> */
.L_x_102:
[----:B------:R-:W-:Y:S01]  /*7050*/  ISETP.NE.AND P0, PT, R2, 0x1, PT ;  /* 0x000000010200780c */ /* 0x000fe20003f05270 */
[----:B0-----:R-:W-:Y:S01]  /*7060*/  IMAD.MOV R14, RZ, RZ, -R14 ;  /* 0x000000ffff0e7224 */ /* 0x001fe200078e0a0e */
[----:B--2---:R-:W-:Y:S02]  /*7070*/  SHF.R.U64 R0, R4, R15, R5 ;  /* 0x0000000f04007219 */ /* 0x004fe40000001205 */
[----:B------:R-:W-:Y:S02]  /*7080*/  LOP3.LUT R3, R12, R71, RZ, 0xc0, !PT ;  /* 0x000000470c037212 */ /* 0x000fe400078ec0ff */
[----:B------:R-:W-:Y:S01]  /*7090*/  LOP3.LUT R5, R10, R69, RZ, 0xc0, !PT ;  /* 0x000000450a057212 */ /* 0x000fe200078ec0ff */
[----:B------:R-:W-:Y:S02]  /*70a0*/  IMAD.MOV R4, RZ, RZ, -R0 ;  /* 0x000000ffff047224 */ /* 0x000fe400078e0a00 */
[----:B------:R-:W-:Y:S02]  /*70b0*/  IMAD R3, R62, R0, R3 ;  /* 0x000000003e037224 */ /* 0x000fe400078e0203 */
[----:B---3--:R-:W-:-:S02]  /*70c0*/  IMAD R0, R4, R25, R13 ;  /* 0x0000001904007224 */ /* 0x008fc400078e020d */
[----:B------:R-:W-:Y:S02]  /*70d0*/  @P0 IMAD R20, R22, R14, R21 ;  /* 0x0000000e16140224 */ /* 0x000fe400078e0215 */
[----:B------:R-:W-:Y:S02]  /*70e0*/  IMAD.MOV.U32 R4, RZ, RZ, 0x1 ;  /* 0x00000001ff047424 */ /* 0x000fe400078e00ff */
[----:B----4-:R-:W-:Y:S02]  /*70f0*/  IMAD R22, R3, R28, R20 ;  /* 0x0000001c03167224 */ /* 0x010fe400078e0214 */
[----:B------:R-:W-:Y:S01]  /*7100*/  IMAD R3, R0, R29, R5 ;  /* 0x0000001d00037224 */ /* 0x000fe200078e0205 */
[----:B------:R-:W-:-:S04]  /*7110*/  PRMT R0, R4, 0x7610, R0 ;  /* 0x0000761004007816 */ /* 0x000fc80000000000 */
[----:B------:R-:W-:Y:S02]  /*7120*/  SEL R66, R3, R22, !P0 ;  /* 0x0000001603427207 */ /* 0x000fe40004000000 */
[----:B------:R-:W-:-:S07]  /*7130*/  SEL R22, R22, R3, !P0 ;  /* 0x0000000316167207 */ /* 0x000fce0004000000 */
.L_x_100:
[----:B------:R-:W-:Y:S01]  /*7140*/  UIMAD.WIDE.U32 UR4, UR41, 0x24924925, URZ ;  /* 0x24924925290478a5 */ /* 0x000fe2000f8e003f */
[----:B------:R-:W-:-:S03]  /*7150*/  LOP3.LUT P0, RZ, R0, 0xff, RZ, 0xc0, !PT ;  /* 0x000000ff00ff7812 */ /* 0x000fc6000780c0ff */
[----:B------:R-:W-:-:S04]  /*7160*/  UIADD3 UR4, UR41, -UR5, URZ ;  /* 0x8000000529047290 */ /* 0x000fc8000fffe03f */
[----:B------:R-:W-:-:S04]  /*7170*/  ULEA.HI UR4, UR4, UR5, URZ, 0x1f ;  /* 0x0000000504047291 */ /* 0x000fc8000f8ff83f */
[----:B------:R-:W-:-:S04]  /*7180*/  USHF.R.U32.HI UR4, URZ, 0x2, UR4 ;  /* 0x000000023f047899 */ /* 0x000fc80008011604 */
[----:B------:R-:W-:Y:S01]  /*7190*/  UIMAD UR41, UR4, -0x7, UR41 ;  /* 0xfffffff9042978a4 */ /* 0x000fe2000f8e0229 */
[----:B------:R-:W-:Y:S11]  /*71a0*/  @P0 BRA `(.L_x_103) ;  /* 0xffffffa000780947 */ /* 0x000ff6000383ffff */
[----:B------:R-:W-:Y:S05]  /*71b0*/  EXIT ;  /* 0x000000000000794d */ /* 0x000fea0003800000 */
.L_x_3:
        /* <DEDUP_REMOVED lines=26> */
.L_x_105:
        /* <DEDUP_REMOVED lines=14> */
[----:B------:R-:W-:Y:S02]  /*7440*/  IMAD R5, R7, R23, R10 ;  /* 0x0000001707057224 */ /* 0x000fe400078e020a */
[----:B------:R-:W-:Y:S02]  /*7450*/  IMAD.MOV.U32 R10, RZ, RZ, 0x1 ;  /* 0x00000001ff0a7424 */ /* 0x000fe400078e00ff */
[----:B------:R-:W-:Y:S01]  /*7460*/  IMAD.IADD R5, R9, 0x1, R5 ;  /* 0x0000000109057824 */ /* 0x000fe200078e0205 */
[----:B------:R-:W4:Y:S04]  /*7470*/  LDC R20, c[0x0][0x808] ;  /* 0x00020200ff147b82 */ /* 0x000f280000000800 */
[----:B0-----:R-:W-:-:S02]  /*7480*/  SHF.R.U64 R12, R8, R14, R5 ;  /* 0x0000000e080c7219 */ /* 0x001fc40000001205 */
[----:B------:R-:W-:Y:S02]  /*7490*/  I2FP.F32.U32 R8, R6 ;  /* 0x0000000600087245 */ /* 0x000fe40000201000 */
[----:B------:R-:W0:Y:S01]  /*74a0*/  LDC R25, c[0x0][0x858] ;  /* 0x00021600ff197b82 */ /* 0x000e220000000800 */
[----:B-1----:R-:W-:Y:S01]  /*74b0*/  ISETP.NE.U32.AND P0, PT, R26, RZ, PT ;  /* 0x000000ff1a00720c */ /* 0x002fe20003f05070 */
[----:B---3--:R-:W-:Y:S02]  /*74c0*/  IMAD.MOV R7, RZ, RZ, -R11 ;  /* 0x000000ffff077224 */ /* 0x008fe400078e0a0b */
[----:B------:R-:W-:Y:S01]  /*74d0*/  FMUL R8, R8, UR4 ;  /* 0x0000000408087c20 */ /* 0x000fe20008400000 */
[----:B------:R-:W-:Y:S01]  /*74e0*/  SHF.R.U32.HI R5, RZ, R14, R5 ;  /* 0x0000000eff057219 */ /* 0x000fe20000011605 */
[----:B------:R-:W-:Y:S01]  /*74f0*/  IMAD.MOV.U32 R14, RZ, RZ, -0x1 ;  /* 0xffffffffff0e7424 */ /* 0x000fe200078e00ff */
[----:B------:R-:W-:Y:S01]  /*7500*/  ISETP.NE.AND.EX P0, PT, R27, RZ, PT, P0 ;  /* 0x000000ff1b00720c */ /* 0x000fe20003f05300 */
[----:B------:R1:W3:Y:S01]  /*7510*/  F2I.U32.TRUNC.NTZ R19, R8 ;  /* 0x0000000800137305 */ /* 0x0002e2000020f000 */
[----:B------:R-:W1:Y:S01]  /*7520*/  LDC R21, c[0x0][0x148] ;  /* 0x00005200ff157b82 */ /* 0x000e620000000800 */
[----:B--2---:R-:W-:-:S07]  /*7530*/  IMAD R23, R13, R7, R4 ;  /* 0x000000070d177224 */ /* 0x004fce00078e0204 */
[----:B------:R-:W2:Y:S01]  /*7540*/  LDC R22, c[0x0][0x800] ;  /* 0x00020000ff167b82 */ /* 0x000ea20000000800 */
[-CC-:B----4-:R-:W-:Y:S02]  /*7550*/  SHF.R.U64 R15, R12, R20.reuse, R5.reuse ;  /* 0x000000140c0f7219 */ /* 0x190fe40000001205 */
[----:B------:R-:W-:-:S05]  /*7560*/  SHF.R.U32.HI R4, RZ, R20, R5 ;  /* 0x00000014ff047219 */ /* 0x000fca0000011605 */
[----:B------:R-:W4:Y:S01]  /*7570*/  LDC R24, c[0x0][0x848] ;  /* 0x00021200ff187b82 */ /* 0x000f220000000800 */
[-C--:B0-----:R-:W-:Y:S02]  /*7580*/  SHF.L.U32 R7, R14, R25.reuse, RZ ;  /* 0x000000190e077219 */ /* 0x081fe400000006ff */
[-CC-:B------:R-:W-:Y:S02]  /*7590*/  SHF.R.U64 R14, R15, R25.reuse, R4.reuse ;  /* 0x000000190f0e7219 */ /* 0x180fe40000001204 */
[-C--:B------:R-:W-:Y:S02]  /*75a0*/  SHF.R.U32.HI R5, RZ, R25.reuse, R4 ;  /* 0x00000019ff057219 */ /* 0x080fe40000011604 */
[----:B------:R-:W-:Y:S01]  /*75b0*/  SHF.L.U32 R30, R10, R25, RZ ;  /* 0x000000190a1e7219 */ /* 0x000fe200000006ff */
[----:B------:R-:W0:Y:S01]  /*75c0*/  LDC R29, c[0x0][0x838] ;  /* 0x00020e00ff1d7b82 */ /* 0x000e220000000800 */
[----:B------:R-:W-:Y:S01]  /*75d0*/  LOP3.LUT R20, RZ, R7, RZ, 0x33, !PT ;  /* 0x00000007ff147212 */ /* 0x000fe200078e33ff */
[----:B------:R-:W-:-:S06]  /*75e0*/  IMAD.MOV.U32 R4, RZ, RZ, R14 ;  /* 0x000000ffff047224 */ /* 0x000fcc00078e000e */
[----:B------:R-:W0:Y:S01]  /*75f0*/  LDC R32, c[0x0][0x810] ;  /* 0x00020400ff207b82 */ /* 0x000e220000000800 */
[----:B-1-3--:R-:W-:Y:S05]  /*7600*/  @!P0 BRA `(.L_x_106) ;  /* 0x0000000000288947 */ /* 0x00afea0003800000 */
[----:B------:R-:W1:Y:S02]  /*7610*/  LDC R7, c[0x0][0x84c] ;  /* 0x00021300ff077b82 */ /* 0x000e640000000800 */
[----:B-1----:R-:W-:-:S05]  /*7620*/  IADD3 R7, P0, R14, R7, RZ ;  /* 0x000000070e077210 */ /* 0x002fca0007f1e0ff */
        /* <DEDUP_REMOVED lines=8> */
.L_x_106:
[----:B------:R-:W-:Y:S01]  /*76b0*/  ISETP.NE.AND P0, PT, R2, 0x1, PT ;  /* 0x000000010200780c */ /* 0x000fe20003f05270 */
[----:B--2---:R-:W-:Y:S01]  /*76c0*/  VIADD R9, R22, 0xffffffff ;  /* 0xffffffff16097836 */ /* 0x004fe20000000000 */
[----:B----4-:R-:W-:Y:S01]  /*76d0*/  SHF.R.U64 R5, R4, R24, R5 ;  /* 0x0000001804057219 */ /* 0x010fe20000001205 */
[----:B------:R-:W-:Y:S01]  /*76e0*/  IMAD.MOV R19, RZ, RZ, -R19 ;  /* 0x000000ffff137224 */ /* 0x000fe200078e0a13 */
[----:B------:R-:W-:-:S03]  /*76f0*/  LOP3.LUT R4, R15, R20, RZ, 0xc0, !PT ;  /* 0x000000140f047212 */ /* 0x000fc600078ec0ff */
[----:B------:R-:W-:Y:S02]  /*7700*/  IMAD.MOV R7, RZ, RZ, -R5 ;  /* 0x000000ffff077224 */ /* 0x000fe400078e0a05 */
[----:B------:R-:W-:Y:S01]  /*7710*/  IMAD R30, R30, R5, R4 ;  /* 0x000000051e1e7224 */ /* 0x000fe200078e0204 */
[----:B------:R-:W-:Y:S01]  /*7720*/  LOP3.LUT R5, R12, R9, RZ, 0xc0, !PT ;  /* 0x000000090c057212 */ /* 0x000fe200078ec0ff */
[----:B0-----:R-:W-:Y:S02]  /*7730*/  IMAD R4, R7, R29, R14 ;  /* 0x0000001d07047224 */ /* 0x001fe400078e020e */
[----:B------:R-:W-:Y:S02]  /*7740*/  @P0 IMAD R23, R21, R19, R6 ;  /* 0x0000001315170224 */ /* 0x000fe400078e0206 */
[----:B------:R-:W-:Y:S02]  /*7750*/  IMAD R5, R4, R22, R5 ;  /* 0x0000001604057224 */ /* 0x000fe400078e0205 */
[----:B------:R-:W-:-:S02]  /*7760*/  IMAD R30, R30, R32, R23 ;  /* 0x000000201e1e7224 */ /* 0x000fc400078e0217 */
[----:B------:R-:W-:-:S03]  /*7770*/  IMAD.MOV.U32 R7, RZ, RZ, 0x1 ;  /* 0x00000001ff077424 */ /* 0x000fc600078e00ff */
[----:B------:R-:W-:Y:S02]  /*7780*/  SEL R29, R5, R30, !P0 ;  /* 0x0000001e051d7207 */ /* 0x000fe40004000000 */
[----:B------:R-:W-:-:S07]  /*7790*/  SEL R30, R30, R5, !P0 ;  /* 0x000000051e1e7207 */ /* 0x000fce0004000000 */
.L_x_104:
[----:B------:R-:W-:-:S08]  /*77a0*/  NOP ;  /* 0x0000000000007918 */ /* 0x000fd00000000000 */
[----:B------:R-:W0:-:S00]  /*77b0*/  USETMAXREG.DEALLOC.CTAPOOL 0x28 ;  /* 0x00000028000079c8 */ /* 0x000e0000080e0500 */
[----:B0-----:R-:W-:-:S13]  /*77c0*/  ISETP.NE.AND P0, PT, R3, RZ, PT ;  /* 0x000000ff0300720c */ /* 0x001fda0003f05270 */
[----:B------:R-:W-:Y:S05]  /*77d0*/  @P0 EXIT ;  /* 0x000000000000094d */ /* 0x000fea0003800000 */
[----:B------:R-:W-:Y:S01]  /*77e0*/  LOP3.LUT P0, RZ, R7, 0xff, RZ, 0xc0, !PT ;  /* 0x000000ff07ff7812 */ /* 0x000fe2000780c0ff */
[----:B------:R-:W-:Y:S02]  /*77f0*/  IMAD.MOV.U32 R26, RZ, RZ, 0x1 ;  /* 0x00000001ff1a7424 */ /* 0x000fe400078e00ff */
[----:B------:R-:W-:-:S10]  /*7800*/  IMAD.MOV.U32 R27, RZ, RZ, RZ ;  /* 0x000000ffff1b7224 */ /* 0x000fd400078e00ff */
[----:B------:R-:W-:Y:S05]  /*7810*/  @!P0 BRA `(.L_x_107) ;  /* 0x0000000c00ec8947 */ /* 0x000fea0003800000 */
[----:B------:R-:W0:Y:S01]  /*7820*/  LDC R3, c[0x0][0x28c] ;  /* 0x0000a300ff037b82 */ /* 0x000e220000000800 */
[C---:B------:R-:W-:Y:S01]  /*7830*/  ISETP.NE.AND P1, PT, R31.reuse, RZ, PT ;  /* 0x000000ff1f00720c */ /* 0x040fe20003f25270 */
[----:B------:R-:W-:Y:S01]  /*7840*/  ULDC UR41, c[0x0][0x858] ;  /* 0x0002160000297ab9 */ /* 0x000fe20000000800 */
[----:B------:R-:W-:Y:S01]  /*7850*/  LOP3.LUT P0, RZ, R0, 0x1f, RZ, 0xc0, !PT ;  /* 0x0000001f00ff7812 */ /* 0x000fe2000780c0ff */
[----:B------:R-:W-:Y:S01]  /*7860*/  UMOV UR4, 0xffffffff ;  /* 0xffffffff00047882 */ /* 0x000fe20000000000 */
[----:B------:R-:W-:Y:S01]  /*7870*/  P2R R0, PR, RZ, 0x2 ;  /* 0x00000002ff007803 */ /* 0x000fe20000000000 */
[----:B------:R-:W-:Y:S01]  /*7880*/  BSSY B6, `(.L_x_107) ;  /* 0x00000f4000067945 */ /* 0x000fe20003800000 */
[----:B------:R-:W-:Y:S01]  /*7890*/  ISETP.NE.OR P0, PT, R31, RZ, !P0 ;  /* 0x000000ff1f00720c */ /* 0x000fe20004705670 */
[----:B------:R-:W-:Y:S01]  /*78a0*/  USHF.L.U32 UR4, UR4, UR41, URZ ;  /* 0x0000002904047299 */ /* 0x000fe2000800063f */
[----:B------:R-:W-:Y:S01]  /*78b0*/  IMAD.MOV.U32 R23, RZ, RZ, 0x1 ;  /* 0x00000001ff177424 */ /* 0x000fe200078e00ff */
[----:B------:R-:W-:Y:S01]  /*78c0*/  LOP3.LUT R25, R18, 0x2, RZ, 0xfc, !PT ;  /* 0x0000000212197812 */ /* 0x000fe200078efcff */
[----:B------:R-:W-:Y:S01]  /*78d0*/  IMAD.MOV.U32 R27, RZ, RZ, RZ ;  /* 0x000000ffff1b7224 */ /* 0x000fe200078e00ff */
[----:B------:R-:W-:Y:S01]  /*78e0*/  P2R R32, PR, RZ, 0x1 ;  /* 0x00000001ff207803 */ /* 0x000fe20000000000 */
[----:B------:R-:W-:Y:S01]  /*78f0*/  IMAD.MOV.U32 R26, RZ, RZ, 0x1 ;  /* 0x00000001ff1a7424 */ /* 0x000fe200078e00ff */
[----:B------:R-:W-:Y:S01]  /*7900*/  ULDC UR40, c[0x0][0x800] ;  /* 0x0002000000287ab9 */ /* 0x000fe20000000800 */
[----:B------:R-:W-:Y:S01]  /*7910*/  UMOV UR5, 0x1 ;  /* 0x0000000100057882 */ /* 0x000fe20000000000 */
[----:B------:R-:W-:-:S02]  /*7920*/  UIADD3 UR40, UR40, -0x1, URZ ;  /* 0xffffffff28287890 */ /* 0x000fc4000fffe03f */
[----:B------:R-:W-:Y:S02]  /*7930*/  USHF.L.U32 UR41, UR5, UR41, URZ ;  /* 0x0000002905297299 */ /* 0x000fe4000800063f */
[----:B------:R-:W-:Y:S01]  /*7940*/  ULOP3.LUT UR43, URZ, UR4, URZ, 0x33, !UPT ;  /* 0x000000043f2b7292 */ /* 0x000fe2000f8e333f */
[----:B------:R-:W-:Y:S01]  /*7950*/  ULDC.64 UR36, c[0x0][0x198] ;  /* 0x0000660000247ab9 */ /* 0x000fe20000000a00 */
[----:B0-----:R-:W-:-:S05]  /*7960*/  VIADD R3, R3, 0x7f ;  /* 0x0000007f03037836 */ /* 0x001fca0000000000 */
[----:B------:R-:W-:-:S04]  /*7970*/  SHF.R.S32.HI R0, RZ, 0x1f, R3 ;  /* 0x0000001fff007819 */ /* 0x000fc80000011403 */
[----:B------:R-:W-:-:S04]  /*7980*/  LEA.HI R0, R0, R3, RZ, 0x7 ;  /* 0x0000000300007211 */ /* 0x000fc800078f38ff */
[----:B------:R-:W-:-:S05]  /*7990*/  SHF.R.S32.HI R24, RZ, 0x7, R0 ;  /* 0x00000007ff187819 */ /* 0x000fca0000011400 */
[----:B------:R-:W-:-:S07]  /*79a0*/  VIADD R22, R24, 0x1 ;  /* 0x0000000118167836 */ /* 0x000fce0000000000 */
.L_x_124:
[----:B------:R-:W0:Y:S01]  /*79b0*/  S2R R0, SR_CgaCtaId ;  /* 0x0000000000007919 */ /* 0x000e220000008800 */
[----:B------:R-:W-:-:S04]  /*79c0*/  MOV R19, 0x400 ;  /* 0x0000040000137802 */ /* 0x000fc80000000f00 */
[----:B0-----:R-:W-:-:S05]  /*79d0*/  LEA R19, R0, R19, 0x18 ;  /* 0x0000001300137211 */ /* 0x001fca00078ec0ff */
[----:B------:R-:W-:-:S05]  /*79e0*/  VIADD R0, R19, 0x800 ;  /* 0x0000080013007836 */ /* 0x000fca0000000000 */
[----:B------:R-:W-:-:S13]  /*79f0*/  LOP3.LUT P0, RZ, R0, 0x3ff, RZ, 0xc0, !PT ;  /* 0x000003ff00ff7812 */ /* 0x000fda000780c0ff */
[----:B------:R-:W-:Y:S05]  /*7a00*/  @!P0 BRA `(.L_x_108) ;  /* 0x0000000000408947 */ /* 0x000fea0003800000 */
[----:B------:R-:W-:Y:S01]  /*7a10*/  MOV R14, 0x0 ;  /* 0x00000000000e7802 */ /* 0x000fe20000000f00 */
[----:B------:R-:W-:Y:S01]  /*7a20*/  ULDC.64 UR4, c[0x4][0x70] ;  /* 0x01001c0000047ab9 */ /* 0x000fe20000000a00 */
[----:B------:R-:W-:Y:S01]  /*7a30*/  ULDC.64 UR6, c[0x4][0x8] ;  /* 0x0100020000067ab9 */ /* 0x000fe20000000a00 */
[----:B------:R-:W-:Y:S02]  /*7a40*/  IMAD.U32 R4, RZ, RZ, UR4 ;  /* 0x00000004ff047e24 */ /* 0x000fe4000f8e00ff */
[----:B------:R-:W-:Y:S01]  /*7a50*/  IMAD.U32 R5, RZ, RZ, UR5 ;  /* 0x00000005ff057e24 */ /* 0x000fe2000f8e00ff */
[----:B------:R-:W0:Y:S01]  /*7a60*/  LDC.64 R14, c[0x4][R14] ;  /* 0x010000000e0e7b82 */ /* 0x000e220000000a00 */
[----:B------:R-:W-:Y:S01]  /*7a70*/  ULDC.64 UR4, c[0x4][0x78] ;  /* 0x01001e0000047ab9 */ /* 0x000fe20000000a00 */
[----:B------:R-:W-:Y:S02]  /*7a80*/  IMAD.U32 R10, RZ, RZ, UR6 ;  /* 0x00000006ff0a7e24 */ /* 0x000fe4000f8e00ff */
[----:B------:R-:W-:-:S02]  /*7a90*/  IMAD.U32 R6, RZ, RZ, UR4 ;  /* 0x00000004ff067e24 */ /* 0x000fc4000f8e00ff */
[----:B------:R-:W-:Y:S02]  /*7aa0*/  IMAD.U32 R7, RZ, RZ, UR5 ;  /* 0x00000005ff077e24 */ /* 0x000fe4000f8e00ff */
[----:B------:R-:W-:Y:S02]  /*7ab0*/  IMAD.U32 R11, RZ, RZ, UR7 ;  /* 0x00000007ff0b7e24 */ /* 0x000fe4000f8e00ff */
[----:B------:R-:W-:Y:S02]  /*7ac0*/  IMAD.MOV.U32 R8, RZ, RZ, 0x70 ;  /* 0x00000070ff087424 */ /* 0x000fe400078e00ff */
[----:B------:R-:W-:Y:S02]  /*7ad0*/  IMAD.MOV.U32 R12, RZ, RZ, 0x1 ;  /* 0x00000001ff0c7424 */ /* 0x000fe400078e00ff */
[----:B------:R-:W-:-:S07]  /*7ae0*/  IMAD.MOV.U32 R13, RZ, RZ, RZ ;  /* 0x000000ffff0d7224 */ /* 0x000fce00078e00ff */
[----:B------:R-:W-:-:S07]  /*7af0*/  LEPC R20, `(.L_x_108) ;  /* 0x000000001014794e */ /* 0x000fce0000000000 */
[----:B0-----:R-:W-:Y:S05]  /*7b00*/  CALL.ABS.NOINC R14 ;  /* 0x000000000e007343 */ /* 0x001fea0003c00000 */
.L_x_108:
        /* <DEDUP_REMOVED lines=19> */
.L_x_109:
[----:B------:R-:W0:Y:S02]  /*7c40*/  LDC R0, c[0x0][0x28c] ;  /* 0x0000a300ff007b82 */ /* 0x000e240000000800 */
[----:B0-----:R-:W-:-:S13]  /*7c50*/  ISETP.GE.AND P0, PT, R0, 0x1, PT ;  /* 0x000000010000780c */ /* 0x001fda0003f06270 */
[----:B------:R-:W-:Y:S05]  /*7c60*/  @!P0 BRA `(.L_x_110) ;  /* 0x0000000400148947 */ /* 0x000fea0003800000 */
[----:B------:R-:W-:Y:S01]  /*7c70*/  BSSY B0, `(.L_x_110) ;  /* 0x0000044000007945 */ /* 0x000fe20003800000 */
[----:B------:R-:W-:Y:S02]  /*7c80*/  IMAD.SHL.U32 R29, R29, 0x40, RZ ;  /* 0x000000401d1d7824 */ /* 0x000fe400078e00ff */
[----:B------:R-:W-:Y:S02]  /*7c90*/  IMAD.SHL.U32 R30, R30, 0x80, RZ ;  /* 0x000000801e1e7824 */ /* 0x000fe400078e00ff */
[----:B------:R-:W-:Y:S02]  /*7ca0*/  IMAD.MOV.U32 R7, RZ, RZ, RZ ;  /* 0x000000ffff077224 */ /* 0x000fe400078e00ff */
[----:B------:R-:W-:Y:S02]  /*7cb0*/  IMAD.MOV.U32 R0, RZ, RZ, R22 ;  /* 0x000000ffff007224 */ /* 0x000fe400078e0016 */
[----:B------:R-:W-:Y:S02]  /*7cc0*/  IMAD.MOV.U32 R3, RZ, RZ, R26 ;  /* 0x000000ffff037224 */ /* 0x000fe400078e001a */
[----:B------:R-:W-:-:S07]  /*7cd0*/  IMAD.MOV.U32 R4, RZ, RZ, R27 ;  /* 0x000000ffff047224 */ /* 0x000fce00078e001b */
.L_x_119:
[----:B------:R-:W-:Y:S01]  /*7ce0*/  IMAD R8, R4, 0x8, R19 ;  /* 0x0000000804087824 */ /* 0x000fe200078e0213 */
[----:B------:R-:W-:Y:S01]  /*7cf0*/  SHF.L.U32 R5, R3, 0x1f, RZ ;  /* 0x0000001f03057819 */ /* 0x000fe200000006ff */
[----:B------:R-:W-:Y:S01]  /*7d00*/  BSSY B1, `(.L_x_111) ;  /* 0x0000005000017945 */ /* 0x000fe20003800000 */
[----:B------:R-:W-:Y:S02]  /*7d10*/  ISETP.NE.AND P1, PT, R31, RZ, PT ;  /* 0x000000ff1f00720c */ /* 0x000fe40003f25270 */
[----:B------:R-:W0:Y:S11]  /*7d20*/  SYNCS.PHASECHK.TRANS64.TRYWAIT P0, [R8+URZ+0x38], R5 ;  /* 0x00003805080075a7 */ /* 0x000e36000800017f */
[----:B------:R-:W1:Y:S01]  /*7d30*/  @!P1 LDC R6, c[0x0][0x70c] ;  /* 0x0001c300ff069b82 */ /* 0x000e620000000800 */
[----:B0-----:R-:W-:Y:S05]  /*7d40*/  @!P0 BRA `(.L_x_112) ;  /* 0x0000001000288947 */ /* 0x001fea0003800000 */
.L_x_138:
[----:B------:R-:W-:Y:S05]  /*7d50*/  BSYNC B1 ;  /* 0x0000000000017941 */ /* 0x000fea0003800000 */
.L_x_111:
[----:B------:R-:W-:Y:S02]  /*7d60*/  ISETP.NE.AND P0, PT, R31, RZ, PT ;  /* 0x000000ff1f00720c */ /* 0x000fe40003f05270 */
[----:B0-----:R-:W-:-:S11]  /*7d70*/  PRMT R5, R25, 0x9910, RZ ;  /* 0x0000991019057816 */ /* 0x001fd600000000ff */
[----:B-1----:R0:W-:Y:S01]  /*7d80*/  @!P0 SYNCS.ARRIVE.TRANS64 RZ, [R8+URZ], R6 ;  /* 0x0000000608ff89a7 */ /* 0x0021e2000800003f */
[----:B------:R-:W-:-:S13]  /*7d90*/  ISETP.NE.AND P0, PT, R5, 0x2, PT ;  /* 0x000000020500780c */ /* 0x000fda0003f05270 */
[----:B0-----:R-:W-:Y:S05]  /*7da0*/  @P0 BRA `(.L_x_113) ;  /* 0x0000000000040947 */ /* 0x001fea0003800000 */
[----:B------:R-:W-:Y:S01]  /*7db0*/  BPT.TRAP 0x1 ;  /* 0x000000040000795c */ /* 0x000fe20000300000 */
.L_x_113:
[----:B------:R-:W-:Y:S01]  /*7dc0*/  ISETP.NE.AND P0, PT, R32, RZ, PT ;  /* 0x000000ff2000720c */ /* 0x000fe20003f05270 */
[----:B------:R-:W-:-:S12]  /*7dd0*/  BSSY B1, `(.L_x_114) ;  /* 0x0000003000017945 */ /* 0x000fd80003800000 */
[----:B------:R-:W-:Y:S05]  /*7de0*/  @P0 BRA `(.L_x_115) ;  /* 0x0000000000040947 */ /* 0x000fea0003800000 */
[----:B------:R-:W-:Y:S01]  /*7df0*/  BPT.TRAP 0x1 ;  /* 0x000000040000795c */ /* 0x000fe20000300000 */
.L_x_115:
[----:B------:R-:W-:Y:S05]  /*7e00*/  BSYNC B1 ;  /* 0x0000000000017941 */ /* 0x000fea0003800000 */
.L_x_114:
[----:B------:R-:W-:-:S03]  /*7e10*/  UMOV UR4, 0xffffffff ;  /* 0xffffffff00047882 */ /* 0x000fc60000000000 */
[----:B------:R-:W-:Y:S05]  /*7e20*/  BRA.DIV UR4, `(.L_x_116) ;  /* 0x0000001204047947 */ /* 0x000fea000b800000 */
[----:B------:R-:W-:-:S13]  /*7e30*/  ELECT P6, URZ, PT ;  /* 0x00000000003f782f */ /* 0x000fda00038c0000 */
.L_x_141:
[----:B------:R-:W-:Y:S04]  /*7e40*/  BSSY B1, `(.L_x_117) ;  /* 0x000001d000017945 */ /* 0x000fe80003800000 */
[----:B------:R-:W-:Y:S05]  /*7e50*/  @!P6 BRA `(.L_x_118) ;  /* 0x00000000006ce947 */ /* 0x000fea0003800000 */
[----:B------:R-:W-:Y:S01]  /*7e60*/  IMAD R5, R4, 0x4000, R19 ;  /* 0x0000400004057824 */ /* 0x000fe200078e0213 */
[----:B------:R-:W-:Y:S01]  /*7e70*/  R2UR UR26, R7 ;  /* 0x00000000071a72ca */ /* 0x000fe200000e0000 */
[----:B------:R-:W-:Y:S01]  /*7e80*/  UIADD3 UR4, UP0, UR36, 0xf0, URZ ;  /* 0x000000f024047890 */ /* 0x000fe2000ff1e03f */
[----:B------:R-:W-:Y:S01]  /*7e90*/  R2UR UR25, R8 ;  /* 0x00000000081972ca */ /* 0x000fe200000e0000 */
[----:B------:R-:W-:Y:S01]  /*7ea0*/  UIADD3 UR14, UP1, UR36, 0x1f0, URZ ;  /* 0x000001f0240e7890 */ /* 0x000fe2000ff3e03f */
[----:B------:R-:W-:Y:S01]  /*7eb0*/  R2UR UR8, R5 ;  /* 0x00000000050872ca */ /* 0x000fe200000e0000 */
[----:B------:R-:W-:Y:S01]  /*7ec0*/  UIADD3.X UR5, URZ, UR37, URZ, UP0, !UPT ;  /* 0x000000253f057290 */ /* 0x000fe200087fe43f */
[----:B------:R-:W-:Y:S01]  /*7ed0*/  R2UR UR28, R28 ;  /* 0x000000001c1c72ca */ /* 0x000fe200000e0000 */
[----:B------:R-:W-:Y:S01]  /*7ee0*/  UIADD3.X UR15, URZ, UR37, URZ, UP1, !UPT ;  /* 0x000000253f0f7290 */ /* 0x000fe20008ffe43f */
[----:B------:R-:W-:Y:S01]  /*7ef0*/  R2UR UR19, R29 ;  /* 0x000000001d1372ca */ /* 0x000fe200000e0000 */
[----:B------:R-:W-:Y:S01]  /*7f00*/  UMOV UR6, 0x0 ;  /* 0x0000000000067882 */ /* 0x000fe20000000000 */
[----:B------:R-:W-:Y:S01]  /*7f10*/  R2UR UR27, R30 ;  /* 0x000000001e1b72ca */ /* 0x000fe200000e0000 */
[----:B------:R-:W-:-:S02]  /*7f20*/  UMOV UR7, 0x10000000 ;  /* 0x1000000000077882 */ /* 0x000fc40000000000 */
[----:B------:R-:W-:Y:S02]  /*7f30*/  UIADD3 UR10, UR26, 0x40, URZ ;  /* 0x000000401a0a7890 */ /* 0x000fe4000fffe03f */
[----:B------:R-:W-:Y:S01]  /*7f40*/  UMOV UR17, UR25 ;  /* 0x0000001900117c82 */ /* 0x000fe20008000000 */
[----:B------:R-:W-:Y:S01]  /*7f50*/  UMOV UR18, UR26 ;  /* 0x0000001a00127c82 */ /* 0x000fe20008000000 */
[----:B------:R-:W-:Y:S02]  /*7f60*/  UIADD3 UR24, UR8, 0x800, URZ ;  /* 0x0000080008187890 */ /* 0x000fe4000fffe03f */
[----:B------:R-:W-:Y:S02]  /*7f70*/  UIADD3 UR16, UR8, 0x1c800, URZ ;  /* 0x0001c80008107890 */ /* 0x000fe4000fffe03f */
[----:B------:R-:W-:Y:S01]  /*7f80*/  UIADD3 UR8, UR8, 0x1e800, URZ ;  /* 0x0001e80008087890 */ /* 0x000fe2000fffe03f */
[----:B------:R-:W-:Y:S01]  /*7f90*/  UMOV UR20, UR28 ;  /* 0x0000001c00147c82 */ /* 0x000fe20008000000 */
[----:B------:R-:W-:Y:S01]  /*7fa0*/  UMOV UR9, UR25 ;  /* 0x0000001900097c82 */ /* 0x000fe20008000000 */
[----:B------:R-:W-:-:S02]  /*7fb0*/  UMOV UR11, UR19 ;  /* 0x00000013000b7c82 */ /* 0x000fc40008000000 */
[----:B------:R0:W-:Y:S01]  /*7fc0*/  UTMALDG.3D [UR24], [UR4], desc[UR6] ;  /* 0x00000618040075b4 */ /* 0x0001e20008011000 */
[----:B------:R-:W-:Y:S01]  /*7fd0*/  UMOV UR12, UR28 ;  /* 0x0000001c000c7c82 */ /* 0x000fe20008000000 */
[----:B------:R0:W-:Y:S02]  /*7fe0*/  UTMALDG.3D [UR16], [UR14], desc[UR6] ;  /* 0x000006100e0075b4 */ /* 0x0001e40008011000 */
[----:B------:R0:W-:Y:S02]  /*7ff0*/  UTMALDG.3D [UR8], [UR14], desc[UR6] ;  /* 0x000006080e0075b4 */ /* 0x0001e40008011000 */
[----:B0-----:R-:W-:Y:S01]  /*8000*/  NOP ;  /* 0x0000000000007918 */ /* 0x001fe20000000000 */
.L_x_118:
[----:B------:R-:W-:Y:S05]  /*8010*/  BSYNC B1 ;  /* 0x0000000000017941 */ /* 0x000fea0003800000 */
.L_x_117:
[----:B------:R-:W-:Y:S02]  /*8020*/  VIADD R0, R0, 0xffffffff ;  /* 0xffffffff00007836 */ /* 0x000fe40000000000 */
[----:B------:R-:W-:Y:S02]  /*8030*/  VIADD R4, R4, 0x1 ;  /* 0x0000000104047836 */ /* 0x000fe40000000000 */
[----:B------:R-:W-:Y:S01]  /*8040*/  VIADD R7, R7, 0x80 ;  /* 0x0000008007077836 */ /* 0x000fe20000000000 */
[----:B------:R-:W-:Y:S02]  /*8050*/  ISETP.GT.AND P1, PT, R0, 0x1, PT ;  /* 0x000000010000780c */ /* 0x000fe40003f24270 */
[----:B------:R-:W-:-:S04]  /*8060*/  ISETP.NE.AND P0, PT, R4, 0x7, PT ;  /* 0x000000070400780c */ /* 0x000fc80003f05270 */
[----:B------:R-:W-:Y:S02]  /*8070*/  SEL R6, RZ, 0x1, P0 ;  /* 0x00000001ff067807 */ /* 0x000fe40000000000 */
[----:B------:R-:W-:Y:S02]  /*8080*/  SEL R4, R4, RZ, P0 ;  /* 0x000000ff04047207 */ /* 0x000fe40000000000 */
[----:B------:R-:W-:-:S03]  /*8090*/  LOP3.LUT R3, R3, R6, RZ, 0x3c, !PT ;  /* 0x0000000603037212 */ /* 0x000fc600078e3cff */
[----:B------:R-:W-:Y:S05]  /*80a0*/  @P1 BRA `(.L_x_119) ;  /* 0xfffffffc000c1947 */ /* 0x000fea000383ffff */
[----:B------:R-:W-:Y:S05]  /*80b0*/  BSYNC B0 ;  /* 0x0000000000007941 */ /* 0x000fea0003800000 */
.L_x_110:
[----:B------:R-:W-:Y:S01]  /*80c0*/  IMAD.IADD R0, R24, 0x1, R27 ;  /* 0x0000000118007824 */ /* 0x000fe200078e021b */
[----:B------:R-:W-:Y:S01]  /*80d0*/  ULDC.64 UR4, c[0x0][0x850] ;  /* 0x0002140000047ab9 */ /* 0x000fe20000000a00 */
[----:B------:R-:W-:Y:S01]  /*80e0*/  LOP3.LUT P2, RZ, R23, 0xff, RZ, 0xc0, !PT ;  /* 0x000000ff17ff7812 */ /* 0x000fe2000784c0ff */
[----:B------:R-:W-:Y:S01]  /*80f0*/  BSSY B0, `(.L_x_120) ;  /* 0x000006a000007945 */ /* 0x000fe20003800000 */
[C---:B------:R-:W-:Y:S01]  /*8100*/  IMAD.WIDE.U32 R4, R0.reuse, 0x24924925, RZ ;  /* 0x2492492500047825 */ /* 0x040fe200078e00ff */
[----:B------:R-:W-:Y:S02]  /*8110*/  ISETP.GT.U32.AND P0, PT, R0, 0x6, PT ;  /* 0x000000060000780c */ /* 0x000fe40003f04070 */
[----:B------:R-:W-:Y:S01]  /*8120*/  ISETP.GE.U32.AND P1, PT, R24, 0x7, PT ;  /* 0x000000071800780c */ /* 0x000fe20003f26070 */
[----:B------:R-:W-:Y:S01]  /*8130*/  IMAD.IADD R4, R0, 0x1, -R5 ;  /* 0x0000000100047824 */ /* 0x000fe200078e0a05 */
[----:B------:R-:W-:Y:S01]  /*8140*/  ISETP.LT.U32.AND P0, PT, R24, 0x7, P0 ;  /* 0x000000071800780c */ /* 0x000fe20000701070 */
[----:B------:R-:W-:Y:S01]  /*8150*/  IMAD.MOV.U32 R30, RZ, RZ, -0x1 ;  /* 0xffffffffff1e7424 */ /* 0x000fe200078e00ff */
[----:B------:R-:W-:Y:S01]  /*8160*/  PRMT R23, RZ, 0x7610, R23 ;  /* 0x00007610ff177816 */ /* 0x000fe20000000017 */
[----:B------:R-:W-:Y:S01]  /*8170*/  IMAD.MOV.U32 R29, RZ, RZ, -0x1 ;  /* 0xffffffffff1d7424 */ /* 0x000fe200078e00ff */
[----:B------:R-:W-:Y:S01]  /*8180*/  SEL R3, RZ, 0x1, !P0 ;  /* 0x00000001ff037807 */ /* 0x000fe20004000000 */
[----:B------:R-:W-:Y:S01]  /*8190*/  IMAD.MOV.U32 R28, RZ, RZ, -0x1 ;  /* 0xffffffffff1c7424 */ /* 0x000fe200078e00ff */
[----:B------:R-:W-:Y:S01]  /*81a0*/  IADD3 R16, P0, R16, UR38, RZ ;  /* 0x0000002610107c10 */ /* 0x000fe2000ff1e0ff */
[----:B------:R0:W-:Y:S01]  /*81b0*/  @P2 SYNCS.ARRIVE.TRANS64.A1T0 RZ, [R19+URZ+0x88], RZ ;  /* 0x000088ff13ff29a7 */ /* 0x0001e2000810003f */
[----:B------:R-:W-:-:S02]  /*81c0*/  LEA.HI R4, R4, R5, RZ, 0x1f ;  /* 0x0000000504047211 */ /* 0x000fc400078ff8ff */
[----:B------:R-:W-:Y:S02]  /*81d0*/  IADD3.X R17, R17, UR42, RZ, P0, !PT ;  /* 0x0000002a11117c10 */ /* 0x000fe400087fe4ff */
[----:B------:R-:W-:Y:S02]  /*81e0*/  ISETP.GE.U32.AND P0, PT, R16, UR4, PT ;  /* 0x0000000410007c0c */ /* 0x000fe4000bf06070 */
[----:B------:R-:W-:Y:S02]  /*81f0*/  LOP3.LUT R26, R26, R3, RZ, 0x3c, !PT ;  /* 0x000000031a1a7212 */ /* 0x000fe400078e3cff */
[----:B------:R-:W-:Y:S02]  /*8200*/  ISETP.GE.U32.AND.EX P0, PT, R17, UR5, PT, P0 ;  /* 0x0000000511007c0c */ /* 0x000fe4000bf06100 */
[----:B------:R-:W-:-:S04]  /*8210*/  SHF.R.U32.HI R27, RZ, 0x2, R4 ;  /* 0x00000002ff1b7819 */ /* 0x000fc80000011604 */
[----:B------:R-:W-:Y:S01]  /*8220*/  @P1 LOP3.LUT R26, R26, 0x1, R27, 0x78, !PT ;  /* 0x000000011a1a1812 */ /* 0x000fe200078e781b */
[--C-:B------:R-:W-:Y:S01]  /*8230*/  IMAD R27, R27, -0x7, R0.reuse ;  /* 0xfffffff91b1b7824 */ /* 0x100fe200078e0200 */
[----:B------:R-:W-:-:S05]  /*8240*/  PRMT R0, RZ, 0x7610, R0 ;  /* 0x00007610ff007816 */ /* 0x000fca0000000000 */
[----:B0-----:R-:W-:Y:S05]  /*8250*/  @P0 BRA `(.L_x_121) ;  /* 0x00000004004c0947 */ /* 0x001fea0003800000 */
[----:B------:R-:W-:Y:S01]  /*8260*/  ULDC.64 UR4, c[0x0][0x828] ;  /* 0x00020a0000047ab9 */ /* 0x000fe20000000a00 */
[----:B------:R-:W0:Y:S01]  /*8270*/  S2R R10, SR_CTAID.X ;  /* 0x00000000000a7919 */ /* 0x000e220000002500 */
[----:B------:R-:W-:Y:S01]  /*8280*/  ISETP.NE.U32.AND P0, PT, RZ, UR4, PT ;  /* 0x00000004ff007c0c */ /* 0x000fe2000bf05070 */
[----:B------:R-:W-:Y:S01]  /*8290*/  ULDC UR7, c[0x0][0x830] ;  /* 0x00020c0000077ab9 */ /* 0x000fe20000000800 */
[----:B------:R-:W-:Y:S01]  /*82a0*/  IMAD.MOV.U32 R4, RZ, RZ, R16 ;  /* 0x000000ffff047224 */ /* 0x000fe200078e0010 */
[----:B------:R-:W1:Y:S01]  /*82b0*/  S2R R0, SR_CTAID.Y ;  /* 0x0000000000007919 */ /* 0x000e620000002600 */
[----:B------:R-:W-:Y:S01]  /*82c0*/  ISETP.NE.AND.EX P0, PT, RZ, UR5, PT, P0 ;  /* 0x00000005ff007c0c */ /* 0x000fe2000bf05300 */
[----:B------:R-:W-:-:S12]  /*82d0*/  IMAD.MOV.U32 R5, RZ, RZ, R17 ;  /* 0x000000ffff057224 */ /* 0x000fd800078e0011 */
[----:B------:R-:W-:Y:S05]  /*82e0*/  @!P0 BRA `(.L_x_122) ;  /* 0x0000000000288947 */ /* 0x000fea0003800000 */
[----:B------:R-:W-:Y:S02]  /*82f0*/  ULDC UR6, c[0x0][0x834] ;  /* 0x00020d0000067ab9 */ /* 0x000fe40000000800 */
[----:B------:R-:W-:-:S05]  /*8300*/  IADD3 R9, P0, R16, UR6, RZ ;  /* 0x0000000610097c10 */ /* 0x000fca000ff1e0ff */
[----:B------:R-:W-:-:S04]  /*8310*/  IMAD.X R3, RZ, RZ, R17, P0 ;  /* 0x000000ffff037224 */ /* 0x000fc800000e0611 */
[----:B------:R-:W-:-:S04]  /*8320*/  IMAD.WIDE.U32 R6, R3, UR4, RZ ;  /* 0x0000000403067c25 */ /* 0x000fc8000f8e00ff */
[----:B------:R-:W-:-:S04]  /*8330*/  IMAD.WIDE.U32 R6, P0, R9, UR5, R6 ;  /* 0x0000000509067c25 */ /* 0x000fc8000f800006 */
[----:B------:R-:W-:-:S04]  /*8340*/  IMAD.WIDE.U32 R8, R9, UR4, RZ ;  /* 0x0000000409087c25 */ /* 0x000fc8000f8e00ff */
[----:B------:R-:W-:Y:S01]  /*8350*/  IMAD.X R5, RZ, RZ, RZ, P0 ;  /* 0x000000ffff057224 */ /* 0x000fe200000e06ff */
[----:B------:R-:W-:Y:S01]  /*8360*/  IADD3 RZ, P0, R9, R6, RZ ;  /* 0x0000000609ff7210 */ /* 0x000fe20007f1e0ff */
[----:B------:R-:W-:-:S04]  /*8370*/  IMAD.MOV.U32 R4, RZ, RZ, R7 ;  /* 0x000000ffff047224 */ /* 0x000fc800078e0007 */
[----:B------:R-:W-:-:S08]  /*8380*/  IMAD.WIDE.U32.X R4, R3, UR5, R4, P0 ;  /* 0x0000000503047c25 */ /* 0x000fd000080e0404 */
.L_x_122:
[--C-:B------:R-:W-:Y:S01]  /*8390*/  SHF.R.U64 R28, R4, UR7, R5.reuse ;  /* 0x00000007041c7c19 */ /* 0x100fe20008001205 */
[----:B------:R-:W-:Y:S01]  /*83a0*/  ULDC.64 UR4, c[0x0][0x820] ;  /* 0x0002080000047ab9 */ /* 0x000fe20000000a00 */
[----:B------:R-:W-:Y:S01]  /*83b0*/  SHF.R.U32.HI R3, RZ, UR7, R5 ;  /* 0x00000007ff037c19 */ /* 0x000fe20008011605 */
[----:B------:R-:W2:Y:S01]  /*83c0*/  LDC R15, c[0x0][0x144] ;  /* 0x00005100ff0f7b82 */ /* 0x000ea20000000800 */
[----:B------:R-:W-:Y:S01]  /*83d0*/  IADD3 R6, P0, RZ, -R28, RZ ;  /* 0x8000001cff067210 */ /* 0x000fe20007f1e0ff */
[----:B------:R-:W-:Y:S01]  /*83e0*/  ULDC.64 UR8, c[0x0][0x840] ;  /* 0x0002100000087ab9 */ /* 0x000fe20000000a00 */
[----:B0-----:R-:W-:Y:S01]  /*83f0*/  I2FP.F32.U32 R7, R10 ;  /* 0x0000000a00077245 */ /* 0x001fe20000201000 */
[----:B------:R-:W-:Y:S02]  /*8400*/  ULDC UR6, c[0x0][0x808] ;  /* 0x0002020000067ab9 */ /* 0x000fe40000000800 */
[----:B------:R-:W-:Y:S01]  /*8410*/  IMAD.X R3, RZ, RZ, ~R3, P0 ;  /* 0x000000ffff037224 */ /* 0x000fe200000e0e03 */
[----:B------:R-:W-:Y:S01]  /*8420*/  ISETP.NE.U32.AND P0, PT, RZ, UR8, PT ;  /* 0x00000008ff007c0c */ /* 0x000fe2000bf05070 */
[----:B------:R-:W-:Y:S01]  /*8430*/  IMAD.WIDE.U32 R4, R6, UR4, R16 ;  /* 0x0000000406047c25 */ /* 0x000fe2000f8e0010 */
[----:B------:R-:W0:Y:S02]  /*8440*/  LDC R9, c[0x0][0x148] ;  /* 0x00005200ff097b82 */ /* 0x000e240000000800 */
[----:B------:R-:W-:Y:S01]  /*8450*/  ISETP.NE.AND.EX P0, PT, RZ, UR9, PT, P0 ;  /* 0x00000009ff007c0c */ /* 0x000fe2000bf05300 */
[----:B------:R-:W-:Y:S01]  /*8460*/  IMAD R3, R3, UR4, RZ ;  /* 0x0000000403037c24 */ /* 0x000fe2000f8e02ff */
[----:B------:R-:W-:-:S02]  /*8470*/  ULDC UR4, c[0x0][0x150] ;  /* 0x0000540000047ab9 */ /* 0x000fc40000000800 */
[----:B------:R-:W-:Y:S01]  /*8480*/  FMUL R7, R7, UR4 ;  /* 0x0000000407077c20 */ /* 0x000fe20008400000 */
[----:B------:R-:W-:Y:S01]  /*8490*/  IMAD R3, R6, UR5, R3 ;  /* 0x0000000506037c24 */ /* 0x000fe2000f8e0203 */
[----:B------:R-:W-:Y:S01]  /*84a0*/  ULDC UR4, c[0x0][0x818] ;  /* 0x0002060000047ab9 */ /* 0x000fe20000000800 */
[----:B------:R-:W-:Y:S02]  /*84b0*/  ULDC UR5, c[0x0][0x154] ;  /* 0x0000550000057ab9 */ /* 0x000fe40000000800 */
[----:B------:R-:W-:Y:S01]  /*84c0*/  IMAD.IADD R5, R5, 0x1, R3 ;  /* 0x0000000105057824 */ /* 0x000fe200078e0203 */
[----:B------:R-:W3:Y:S04]  /*84d0*/  F2I.U32.TRUNC.NTZ R7, R7 ;  /* 0x0000000700077305 */ /* 0x000ee8000020f000 */
[----:B------:R-:W-:-:S02]  /*84e0*/  SHF.R.U64 R3, R4, UR4, R5 ;  /* 0x0000000404037c19 */ /* 0x000fc40008001205 */
[----:B-1----:R-:W-:-:S05]  /*84f0*/  I2FP.F32.U32 R4, R0 ;  /* 0x0000000000047245 */ /* 0x002fca0000201000 */
[----:B------:R-:W-:Y:S01]  /*8500*/  FMUL R12, R4, UR5 ;  /* 0x00000005040c7c20 */ /* 0x000fe20008400000 */
[----:B------:R-:W-:Y:S01]  /*8510*/  SHF.R.U32.HI R4, RZ, UR4, R5 ;  /* 0x00000004ff047c19 */ /* 0x000fe20008011605 */
[----:B------:R-:W-:Y:S01]  /*8520*/  ULDC UR4, c[0x0][0x858] ;  /* 0x0002160000047ab9 */ /* 0x000fe20000000800 */
[----:B---3--:R-:W-:Y:S02]  /*8530*/  IMAD.MOV R7, RZ, RZ, -R7 ;  /* 0x000000ffff077224 */ /* 0x008fe400078e0a07 */
[--C-:B------:R-:W-:Y:S01]  /*8540*/  SHF.R.U64 R11, R3, UR6, R4.reuse ;  /* 0x00000006030b7c19 */ /* 0x100fe20008001204 */
[----:B------:R-:W1:Y:S01]  /*8550*/  F2I.U32.TRUNC.NTZ R12, R12 ;  /* 0x0000000c000c7305 */ /* 0x000e62000020f000 */
[----:B------:R-:W-:Y:S01]  /*8560*/  SHF.R.U32.HI R4, RZ, UR6, R4 ;  /* 0x00000006ff047c19 */ /* 0x000fe20008011604 */
[----:B--2---:R-:W-:-:S03]  /*8570*/  IMAD R10, R15, R7, R10 ;  /* 0x000000070f0a7224 */ /* 0x004fc600078e020a */
[--C-:B------:R-:W-:Y:S02]  /*8580*/  SHF.R.U64 R8, R11, UR4, R4.reuse ;  /* 0x000000040b087c19 */ /* 0x100fe40008001204 */
[----:B------:R-:W-:-:S03]  /*8590*/  SHF.R.U32.HI R13, RZ, UR4, R4 ;  /* 0x00000004ff0d7c19 */ /* 0x000fc60008011604 */
[----:B------:R-:W-:Y:S02]  /*85a0*/  IMAD.MOV.U32 R4, RZ, RZ, R8 ;  /* 0x000000ffff047224 */ /* 0x000fe400078e0008 */
[----:B------:R-:W-:Y:S01]  /*85b0*/  IMAD.MOV.U32 R5, RZ, RZ, R13 ;  /* 0x000000ffff057224 */ /* 0x000fe200078e000d */
[----:B01----:R-:W-:Y:S06]  /*85c0*/  @!P0 BRA `(.L_x_123) ;  /* 0x0000000000288947 */ /* 0x003fec0003800000 */
[----:B------:R-:W-:Y:S02]  /*85d0*/  ULDC UR4, c[0x0][0x84c] ;  /* 0x0002130000047ab9 */ /* 0x000fe40000000800 */
[----:B------:R-:W-:-:S05]  /*85e0*/  IADD3 R5, P0, R8, UR4, RZ ;  /* 0x0000000408057c10 */ /* 0x000fca000ff1e0ff */
[----:B------:R-:W-:-:S04]  /*85f0*/  IMAD.X R13, RZ, RZ, R13, P0 ;  /* 0x000000ffff0d7224 */ /* 0x000fc800000e060d */
[----:B------:R-:W-:-:S04]  /*8600*/  IMAD.WIDE.U32 R6, R13, UR8, RZ ;  /* 0x000000080d067c25 */ /* 0x000fc8000f8e00ff */
[----:B------:R-:W-:-:S04]  /*8610*/  IMAD.WIDE.U32 R6, P0, R5, UR9, R6 ;  /* 0x0000000905067c25 */ /* 0x000fc8000f800006 */
[----:B------:R-:W-:-:S04]  /*8620*/  IMAD.WIDE.U32 R4, R5, UR8, RZ ;  /* 0x0000000805047c25 */ /* 0x000fc8000f8e00ff */
[----:B------:R-:W-:Y:S01]  /*8630*/  IMAD.MOV.U32 R4, RZ, RZ, R7 ;  /* 0x000000ffff047224 */ /* 0x000fe200078e0007 */
[----:B------:R-:W-:Y:S01]  /*8640*/  IADD3 RZ, P1, R5, R6, RZ ;  /* 0x0000000605ff7210 */ /* 0x000fe20007f3e0ff */
[----:B------:R-:W-:-:S04]  /*8650*/  IMAD.X R5, RZ, RZ, RZ, P0 ;  /* 0x000000ffff057224 */ /* 0x000fc800000e06ff */
[----:B------:R-:W-:-:S08]  /*8660*/  IMAD.WIDE.U32.X R4, R13, UR9, R4, P1 ;  /* 0x000000090d047c25 */ /* 0x000fd000088e0404 */
.L_x_123:
[----:B------:R-:W-:Y:S01]  /*8670*/  ISETP.NE.AND P0, PT, R2, 0x1, PT ;  /* 0x000000010200780c */ /* 0x000fe20003f05270 */
[----:B------:R-:W-:Y:S01]  /*8680*/  ULDC UR4, c[0x0][0x848] ;  /* 0x0002120000047ab9 */ /* 0x000fe20000000800 */
[----:B------:R-:W-:Y:S01]  /*8690*/  LOP3.LUT R11, R11, UR43, RZ, 0xc0, !PT ;  /* 0x0000002b0b0b7c12 */ /* 0x000fe2000f8ec0ff */
[----:B------:R-:W-:Y:S01]  /*86a0*/  IMAD.MOV R12, RZ, RZ, -R12 ;  /* 0x000000ffff0c7224 */ /* 0x000fe200078e0a0c */
[----:B------:R-:W-:Y:S01]  /*86b0*/  SHF.R.U64 R4, R4, UR4, R5 ;  /* 0x0000000404047c19 */ /* 0x000fe20008001205 */
[----:B------:R-:W-:Y:S01]  /*86c0*/  ULDC UR4, c[0x0][0x838] ;  /* 0x00020e0000047ab9 */ /* 0x000fe20000000800 */
[----:B------:R-:W-:Y:S01]  /*86d0*/  LOP3.LUT R3, R3, UR40, RZ, 0xc0, !PT ;  /* 0x0000002803037c12 */ /* 0x000fe2000f8ec0ff */
[----:B------:R-:W-:Y:S02]  /*86e0*/  ULDC UR5, c[0x0][0x810] ;  /* 0x0002040000057ab9 */ /* 0x000fe40000000800 */
[----:B------:R-:W-:Y:S02]  /*86f0*/  IMAD.MOV R5, RZ, RZ, -R4 ;  /* 0x000000ffff057224 */ /* 0x000fe400078e0a04 */
[----:B------:R-:W-:-:S02]  /*8700*/  IMAD R11, R4, UR41, R11 ;  /* 0x00000029040b7c24 */ /* 0x000fc4000f8e020b */
[----:B------:R-:W-:Y:S02]  /*8710*/  @P0 IMAD R10, R9, R12, R0 ;  /* 0x0000000c090a0224 */ /* 0x000fe400078e0200 */
[----:B------:R-:W-:Y:S01]  /*8720*/  IMAD R8, R5, UR4, R8 ;  /* 0x0000000405087c24 */ /* 0x000fe2000f8e0208 */
[----:B------:R-:W-:Y:S01]  /*8730*/  ULDC UR4, c[0x0][0x800] ;  /* 0x0002000000047ab9 */ /* 0x000fe20000000800 */
[----:B------:R-:W-:Y:S02]  /*8740*/  IMAD R10, R11, UR5, R10 ;  /* 0x000000050b0a7c24 */ /* 0x000fe4000f8e020a */
[----:B------:R-:W-:Y:S02]  /*8750*/  IMAD R3, R8, UR4, R3 ;  /* 0x0000000408037c24 */ /* 0x000fe4000f8e0203 */
[----:B------:R-:W-:-:S03]  /*8760*/  IMAD.MOV.U32 R0, RZ, RZ, 0x1 ;  /* 0x00000001ff007424 */ /* 0x000fc600078e00ff */
[----:B------:R-:W-:Y:S02]  /*8770*/  SEL R29, R3, R10, !P0 ;  /* 0x0000000a031d7207 */ /* 0x000fe40004000000 */
[----:B------:R-:W-:-:S07]  /*8780*/  SEL R30, R10, R3, !P0 ;  /* 0x000000030a1e7207 */ /* 0x000fce0004000000 */
.L_x_121:
[----:B------:R-:W-:Y:S05]  /*8790*/  BSYNC B0 ;  /* 0x0000000000007941 */ /* 0x000fea0003800000 */
.L_x_120:
[----:B------:R-:W-:-:S13]  /*87a0*/  LOP3.LUT P0, RZ, R0, 0xff, RZ, 0xc0, !PT ;  /* 0x000000ff00ff7812 */ /* 0x000fda000780c0ff */
[----:B------:R-:W-:Y:S05]  /*87b0*/  @P0 BRA `(.L_x_124) ;  /* 0xfffffff0007c0947 */ /* 0x000fea000383ffff */
[----:B------:R-:W-:Y:S05]  /*87c0*/  BSYNC B6 ;  /* 0x0000000000067941 */ /* 0x000fea0003800000 */
.L_x_107:
[----:B------:R-:W-:-:S03]  /*87d0*/  UMOV UR4, 0xffffffff ;  /* 0xffffffff00047882 */ /* 0x000fc60000000000 */
[----:B------:R-:W-:Y:S05]  /*87e0*/  BRA.DIV UR4, `(.L_x_125) ;  /* 0x0000000604b47947 */ /* 0x000fea000b800000 */
[----:B------:R-:W-:-:S13]  /*87f0*/  ELECT P6, URZ, PT ;  /* 0x00000000003f782f */ /* 0x000fda00038c0000 */
.L_x_144:
[----:B------:R-:W-:Y:S04]  /*8800*/  BSSY B0, `(.L_x_126) ;  /* 0x0000046000007945 */ /* 0x000fe80003800000 */
[----:B------:R-:W-:Y:S05]  /*8810*/  @!P6 BRA `(.L_x_127) ;  /* 0x000000040010e947 */ /* 0x000fea0003800000 */
[----:B------:R-:W-:-:S04]  /*8820*/  LOP3.LUT R18, R18, 0x2, RZ, 0xfc, !PT ;  /* 0x0000000212127812 */ /* 0x000fc800078efcff */
[----:B------:R-:W-:-:S13]  /*8830*/  ISETP.NE.AND P0, PT, R18, 0x3, PT ;  /* 0x000000031200780c */ /* 0x000fda0003f05270 */
[----:B------:R-:W-:Y:S05]  /*8840*/  @!P0 BRA `(.L_x_128) ;  /* 0x0000000000048947 */ /* 0x000fea0003800000 */
[----:B------:R-:W-:Y:S01]  /*8850*/  BPT.TRAP 0x1 ;  /* 0x000000040000795c */ /* 0x000fe20000300000 */
.L_x_128:
[----:B------:R-:W0:Y:S01]  /*8860*/  S2R R3, SR_CgaCtaId ;  /* 0x0000000000037919 */ /* 0x000e220000008800 */
[----:B------:R-:W-:Y:S02]  /*8870*/  MOV R0, 0x400 ;  /* 0x0000040000007802 */ /* 0x000fe40000000f00 */
[----:B------:R-:W-:Y:S02]  /*8880*/  SHF.L.U32 R2, R26, 0x1f, RZ ;  /* 0x0000001f1a027819 */ /* 0x000fe400000006ff */
[----:B0-----:R-:W-:-:S05]  /*8890*/  LEA R0, R3, R0, 0x18 ;  /* 0x0000000003007211 */ /* 0x001fca00078ec0ff */
[----:B------:R-:W-:-:S04]  /*88a0*/  VIADD R0, R0, 0x38 ;  /* 0x0000003800007836 */ /* 0x000fc80000000000 */
[C---:B------:R-:W-:Y:S02]  /*88b0*/  IMAD R5, R27.reuse, 0x8, R0 ;  /* 0x000000081b057824 */ /* 0x040fe400078e0200 */
[----:B------:R-:W-:Y:S02]  /*88c0*/  VIADD R27, R27, 0x1 ;  /* 0x000000011b1b7836 */ /* 0x000fe40000000000 */
[----:B------:R-:W0:Y:S03]  /*88d0*/  SYNCS.PHASECHK.TRANS64.TRYWAIT P0, [R5+URZ], R2 ;  /* 0x00000002050075a7 */ /* 0x000e26000800017f */
[----:B------:R-:W-:-:S04]  /*88e0*/  ISETP.NE.AND P1, PT, R27, 0x7, PT ;  /* 0x000000071b00780c */ /* 0x000fc80003f25270 */
[----:B------:R-:W-:Y:S02]  /*88f0*/  SEL R3, RZ, 0x1, P1 ;  /* 0x00000001ff037807 */ /* 0x000fe40000800000 */
[----:B------:R-:W-:Y:S02]  /*8900*/  SEL R27, R27, RZ, P1 ;  /* 0x000000ff1b1b7207 */ /* 0x000fe40000800000 */
[----:B------:R-:W-:-:S03]  /*8910*/  LOP3.LUT R26, R26, R3, RZ, 0x3c, !PT ;  /* 0x000000031a1a7212 */ /* 0x000fc600078e3cff */
[----:B------:R-:W-:Y:S01]  /*8920*/  IMAD R7, R27, 0x8, R0 ;  /* 0x000000081b077824 */ /* 0x000fe200078e0200 */
[----:B------:R-:W-:Y:S01]  /*8930*/  SHF.L.U32 R4, R26, 0x1f, RZ ;  /* 0x0000001f1a047819 */ /* 0x000fe200000006ff */
[----:B0-----:R-:W-:Y:S06]  /*8940*/  @!P0 BRA `(.L_x_129) ;  /* 0x00000004007c8947 */ /* 0x001fec0003800000 */
.L_x_145:
[----:B------:R-:W1:Y:S01]  /*8950*/  SYNCS.PHASECHK.TRANS64.TRYWAIT P0, [R7+URZ], R4 ;  /* 0x00000004070075a7 */ /* 0x000e62000800017f */
[----:B0-----:R-:W-:-:S05]  /*8960*/  VIADD R2, R27, 0x1 ;  /* 0x000000011b027836 */ /* 0x001fca0000000000 */
[----:B------:R-:W-:-:S04]  /*8970*/  ISETP.NE.AND P1, PT, R2, 0x7, PT ;  /* 0x000000070200780c */ /* 0x000fc80003f25270 */
[----:B------:R-:W-:Y:S02]  /*8980*/  SEL R3, RZ, 0x1, P1 ;  /* 0x00000001ff037807 */ /* 0x000fe40000800000 */
[----:B------:R-:W-:Y:S02]  /*8990*/  SEL R9, R2, RZ, P1 ;  /* 0x000000ff02097207 */ /* 0x000fe40000800000 */
[----:B------:R-:W-:-:S03]  /*89a0*/  LOP3.LUT R26, R26, R3, RZ, 0x3c, !PT ;  /* 0x000000031a1a7212 */ /* 0x000fc600078e3cff */
[----:B------:R-:W-:Y:S01]  /*89b0*/  IMAD R6, R9, 0x8, R0 ;  /* 0x0000000809067824 */ /* 0x000fe200078e0200 */
[----:B------:R-:W-:Y:S01]  /*89c0*/  SHF.L.U32 R5, R26, 0x1f, RZ ;  /* 0x0000001f1a057819 */ /* 0x000fe200000006ff */
[----:B-1----:R-:W-:Y:S06]  /*89d0*/  @!P0 BRA `(.L_x_130) ;  /* 0x00000004006c8947 */ /* 0x002fec0003800000 */
.L_x_146:
[----:B------:R-:W1:Y:S01]  /*89e0*/  SYNCS.PHASECHK.TRANS64.TRYWAIT P0, [R6+URZ], R5 ;  /* 0x00000005060075a7 */ /* 0x000e62000800017f */
[----:B------:R-:W-:-:S05]  /*89f0*/  VIADD R2, R9, 0x1 ;  /* 0x0000000109027836 */ /* 0x000fca0000000000 */
[----:B------:R-:W-:-:S04]  /*8a00*/  ISETP.NE.AND P1, PT, R2, 0x7, PT ;  /* 0x000000070200780c */ /* 0x000fc80003f25270 */
[----:B------:R-:W-:Y:S02]  /*8a10*/  SEL R3, RZ, 0x1, P1 ;  /* 0x00000001ff037807 */ /* 0x000fe40000800000 */
[----:B0-----:R-:W-:Y:S02]  /*8a20*/  SEL R7, R2, RZ, P1 ;  /* 0x000000ff02077207 */ /* 0x001fe40000800000 */
[----:B------:R-:W-:-:S03]  /*8a30*/  LOP3.LUT R26, R26, R3, RZ, 0x3c, !PT ;  /* 0x000000031a1a7212 */ /* 0x000fc600078e3cff */
[----:B------:R-:W-:Y:S01]  /*8a40*/  IMAD R9, R7, 0x8, R0 ;  /* 0x0000000807097824 */ /* 0x000fe200078e0200 */
[----:B------:R-:W-:Y:S01]  /*8a50*/  SHF.L.U32 R4, R26, 0x1f, RZ ;  /* 0x0000001f1a047819 */ /* 0x000fe200000006ff */
[----:B-1----:R-:W-:Y:S06]  /*8a60*/  @!P0 BRA `(.L_x_131) ;  /* 0x00000004005c8947 */ /* 0x002fec0003800000 */
.L_x_147:
[----:B------:R-:W1:Y:S01]  /*8a70*/  SYNCS.PHASECHK.TRANS64.TRYWAIT P0, [R9+URZ], R4 ;  /* 0x00000004090075a7 */ /* 0x000e62000800017f */
[----:B------:R-:W-:-:S05]  /*8a80*/  VIADD R2, R7, 0x1 ;  /* 0x0000000107027836 */ /* 0x000fca0000000000 */
[----:B------:R-:W-:-:S04]  /*8a90*/  ISETP.NE.AND P1, PT, R2, 0x7, PT ;  /* 0x000000070200780c */ /* 0x000fc80003f25270 */
[----:B------:R-:W-:Y:S02]  /*8aa0*/  SEL R3, RZ, 0x1, P1 ;  /* 0x00000001ff037807 */ /* 0x000fe40000800000 */
[----:B------:R-:W-:Y:S02]  /*8ab0*/  SEL R7, R2, RZ, P1 ;  /* 0x000000ff02077207 */ /* 0x000fe40000800000 */
[----:B------:R-:W-:-:S03]  /*8ac0*/  LOP3.LUT R26, R26, R3, RZ, 0x3c, !PT ;  /* 0x000000031a1a7212 */ /* 0x000fc600078e3cff */
[----:B------:R-:W-:Y:S01]  /*8ad0*/  IMAD R8, R7, 0x8, R0 ;  /* 0x0000000807087824 */ /* 0x000fe200078e0200 */
[----:B0-----:R-:W-:Y:S01]  /*8ae0*/  SHF.L.U32 R5, R26, 0x1f, RZ ;  /* 0x0000001f1a057819 */ /* 0x001fe200000006ff */
[----:B-1----:R-:W-:Y:S06]  /*8af0*/  @!P0 BRA `(.L_x_132) ;  /* 0x00000004004c8947 */ /* 0x002fec0003800000 */
.L_x_148:
[----:B------:R-:W1:Y:S01]  /*8b00*/  SYNCS.PHASECHK.TRANS64.TRYWAIT P0, [R8+URZ], R5 ;  /* 0x00000005080075a7 */ /* 0x000e62000800017f */
[----:B------:R-:W-:-:S05]  /*8b10*/  VIADD R2, R7, 0x1 ;  /* 0x0000000107027836 */ /* 0x000fca0000000000 */
[----:B------:R-:W-:-:S04]  /*8b20*/  ISETP.NE.AND P1, PT, R2, 0x7, PT ;  /* 0x000000070200780c */ /* 0x000fc80003f25270 */
[----:B------:R-:W-:Y:S02]  /*8b30*/  SEL R3, RZ, 0x1, P1 ;  /* 0x00000001ff037807 */ /* 0x000fe40000800000 */
[----:B------:R-:W-:Y:S02]  /*8b40*/  SEL R7, R2, RZ, P1 ;  /* 0x000000ff02077207 */ /* 0x000fe40000800000 */
[----:B0-----:R-:W-:-:S03]  /*8b50*/  LOP3.LUT R9, R26, R3, RZ, 0x3c, !PT ;  /* 0x000000031a097212 */ /* 0x001fc600078e3cff */
[----:B------:R-:W-:Y:S01]  /*8b60*/  IMAD R11, R7, 0x8, R0 ;  /* 0x00000008070b7824 */ /* 0x000fe200078e0200 */
[----:B------:R-:W-:Y:S01]  /*8b70*/  SHF.L.U32 R6, R9, 0x1f, RZ ;  /* 0x0000001f09067819 */ /* 0x000fe200000006ff */
[----:B-1----:R-:W-:Y:S06]  /*8b80*/  @!P0 BRA `(.L_x_133) ;  /* 0x00000004003c8947 */ /* 0x002fec0003800000 */
.L_x_149:
[----:B------:R-:W1:Y:S01]  /*8b90*/  SYNCS.PHASECHK.TRANS64.TRYWAIT P0, [R11+URZ], R6 ;  /* 0x000000060b0075a7 */ /* 0x000e62000800017f */
[----:B------:R-:W-:-:S05]  /*8ba0*/  VIADD R2, R7, 0x1 ;  /* 0x0000000107027836 */ /* 0x000fca0000000000 */
[----:B------:R-:W-:-:S04]  /*8bb0*/  ISETP.NE.AND P1, PT, R2, 0x7, PT ;  /* 0x000000070200780c */ /* 0x000fc80003f25270 */
[----:B------:R-:W-:Y:S02]  /*8bc0*/  SEL R4, RZ, 0x1, P1 ;  /* 0x00000001ff047807 */ /* 0x000fe40000800000 */
[----:B------:R-:W-:Y:S02]  /*8bd0*/  SEL R3, R2, RZ, P1 ;  /* 0x000000ff02037207 */ /* 0x000fe40000800000 */
[----:B------:R-:W-:Y:S01]  /*8be0*/  LOP3.LUT R4, R9, R4, RZ, 0x3c, !PT ;  /* 0x0000000409047212 */ /* 0x000fe200078e3cff */
[----:B-1----:R-:W-:Y:S06]  /*8bf0*/  @!P0 BRA `(.L_x_134) ;  /* 0x0000000400348947 */ /* 0x002fec0003800000 */
.L_x_150:
[----:B------:R-:W-:Y:S01]  /*8c00*/  IMAD R3, R3, 0x8, R0 ;  /* 0x0000000803037824 */ /* 0x000fe200078e0200 */
[----:B------:R-:W-:-:S07]  /*8c10*/  SHF.L.U32 R0, R4, 0x1f, RZ ;  /* 0x0000001f04007819 */ /* 0x000fce00000006ff */
.L_x_135:
[----:B--2---:R2:W3:Y:S02]  /*8c20*/  SYNCS.PHASECHK.TRANS64.TRYWAIT P0, [R3+URZ], R0 ;  /* 0x00000000030075a7 */ /* 0x0044e4000800017f */
[----:B---3--:R-:W-:Y:S05]  /*8c30*/  @!P0 NANOSLEEP.SYNCS 0x989680 ;  /* 0x009896800000895d */ /* 0x008fea0003900000 */
[----:B------:R-:W3:Y:S02]  /*8c40*/  @!P0 SYNCS.PHASECHK.TRANS64 P0, [R3+URZ], R0 ;  /* 0x00000000030085a7 */ /* 0x000ee4000800007f */
[----:B---3--:R-:W-:Y:S05]  /*8c50*/  @!P0 BRA `(.L_x_135) ;  /* 0xfffffffc00f08947 */ /* 0x008fea000383ffff */
.L_x_127:
[----:B------:R-:W-:Y:S05]  /*8c60*/  BSYNC B0 ;  /* 0x0000000000007941 */ /* 0x000fea0003800000 */
.L_x_126:
[----:B------:R-:W-:Y:S05]  /*8c70*/  EXIT ;  /* 0x000000000000794d */ /* 0x000fea0003800000 */
.L_x_14:
[----:B------:R-:W-:Y:S02]  /*8c80*/  IMAD.MOV.U32 R13, RZ, RZ, R19 ;  /* 0x000000ffff0d7224 */ /* 0x000fe400078e0013 */
[----:B------:R-:W-:Y:S02]  /*8c90*/  IMAD.MOV.U32 R12, RZ, RZ, RZ ;  /* 0x000000ffff0c7224 */ /* 0x000fe400078e00ff */
[----:B------:R-:W-:Y:S02]  /*8ca0*/  IMAD.MOV.U32 R11, RZ, RZ, 0x1f ;  /* 0x0000001fff0b7424 */ /* 0x000fe400078e00ff */
[----:B------:R-:W-:-:S07]  /*8cb0*/  IMAD.MOV.U32 R15, RZ, RZ, -0x1 ;  /* 0xffffffffff0f7424 */ /* 0x000fce00078e00ff */
[----:B-----5:R-:W-:Y:S05]  /*8cc0*/  WARPSYNC.COLLECTIVE R15, `(.L_x_136) ;  /* 0x000000000f087348 */ /* 0x020fea0003c00000 */
[----:B------:R0:W1:Y:S02]  /*8cd0*/  SHFL.IDX P6, R14, R13, R12, R11 ;  /* 0x0000000c0d0e7389 */ /* 0x00006400000c000b */
[----:B01---5:R-:W-:Y:S01]  /*8ce0*/  ENDCOLLECTIVE ;  /* 0x000000000000791b */ /* 0x023fe20003800000 */
.L_x_136:
[----:B------:R-:W-:Y:S05]  /*8cf0*/  BRA `(.L_x_137) ;  /* 0xffffff8400fc7947 */ /* 0x000fea000383ffff */
.L_x_18:
[----:B-1----:R1:W2:Y:S02]  /*8d00*/  SYNCS.PHASECHK.TRANS64.TRYWAIT P1, [R3+URZ], R0 ;  /* 0x00000000030075a7 */ /* 0x0022a4000802017f */
[----:B--2---:R-:W-:Y:S05]  /*8d10*/  @!P1 NANOSLEEP.SYNCS 0x989680 ;  /* 0x009896800000995d */ /* 0x004fea0003900000 */
[----:B------:R-:W2:Y:S02]  /*8d20*/  @!P1 SYNCS.PHASECHK.TRANS64 P1, [R3+URZ], R0 ;  /* 0x00000000030095a7 */ /* 0x000ea4000802007f */
[----:B--2---:R-:W-:Y:S05]  /*8d30*/  @!P1 BRA `(.L_x_18) ;  /* 0xfffffffc00f09947 */ /* 0x004fea000383ffff */
[----:B------:R-:W-:Y:S05]  /*8d40*/  BRA `(.L_x_17) ;  /* 0xffffff8800187947 */ /* 0x000fea000383ffff */
.L_x_23:
[----:B0-----:R0:W1:Y:S02]  /*8d50*/  SYNCS.PHASECHK.TRANS64.TRYWAIT P1, [R6+URZ], R3 ;  /* 0x00000003060075a7 */ /* 0x001064000802017f */
[----:B-1----:R-:W-:Y:S05]  /*8d60*/  @!P1 NANOSLEEP.SYNCS 0x989680 ;  /* 0x009896800000995d */ /* 0x002fea0003900000 */
[----:B------:R-:W1:Y:S02]  /*8d70*/  @!P1 SYNCS.PHASECHK.TRANS64 P1, [R6+URZ], R3 ;  /* 0x00000003060095a7 */ /* 0x000e64000802007f */
[----:B-1----:R-:W-:Y:S05]  /*8d80*/  @!P1 BRA `(.L_x_23) ;  /* 0xfffffffc00f09947 */ /* 0x002fea000383ffff */
[----:B------:R-:W-:Y:S05]  /*8d90*/  BRA `(.L_x_22) ;  /* 0xffffff9400f47947 */ /* 0x000fea000383ffff */
.L_x_32:
[----:B-1----:R1:W2:Y:S02]  /*8da0*/  SYNCS.PHASECHK.TRANS64.TRYWAIT P1, [R6+URZ], R5 ;  /* 0x00000005060075a7 */ /* 0x0022a4000802017f */
[----:B--2---:R-:W-:Y:S05]  /*8db0*/  @!P1 NANOSLEEP.SYNCS 0x989680 ;  /* 0x009896800000995d */ /* 0x004fea0003900000 */
[----:B------:R-:W2:Y:S02]  /*8dc0*/  @!P1 SYNCS.PHASECHK.TRANS64 P1, [R6+URZ], R5 ;  /* 0x00000005060095a7 */ /* 0x000ea4000802007f */
[----:B--2---:R-:W-:Y:S05]  /*8dd0*/  @!P1 BRA `(.L_x_32) ;  /* 0xfffffffc00f09947 */ /* 0x004fea000383ffff */
[----:B------:R-:W-:Y:S05]  /*8de0*/  BRA `(.L_x_31) ;  /* 0xffffffa800487947 */ /* 0x000fea000383ffff */
.L_x_112:
[----:B0-----:R0:W2:Y:S02]  /*8df0*/  SYNCS.PHASECHK.TRANS64.TRYWAIT P0, [R8+URZ+0x38], R5 ;  /* 0x00003805080075a7 */ /* 0x0010a4000800017f */
[----:B--2---:R-:W-:Y:S05]  /*8e00*/  @!P0 NANOSLEEP.SYNCS 0x989680 ;  /* 0x009896800000895d */ /* 0x004fea0003900000 */
[----:B------:R-:W2:Y:S02]  /*8e10*/  @!P0 SYNCS.PHASECHK.TRANS64 P0, [R8+URZ+0x38], R5 ;  /* 0x00003805080085a7 */ /* 0x000ea4000800007f */
[----:B--2---:R-:W-:Y:S05]  /*8e20*/  @!P0 BRA `(.L_x_112) ;  /* 0xfffffffc00f08947 */ /* 0x004fea000383ffff */
[----:B------:R-:W-:Y:S05]  /*8e30*/  BRA `(.L_x_138) ;  /* 0xffffffec00c47947 */ /* 0x000fea000383ffff */
.L_x_116:
[----:B------:R-:W-:Y:S01]  /*8e40*/  BSSY B1, `(.L_x_139) ;  /* 0x0000006000017945 */ /* 0x000fe20003800000 */
[----:B------:R-:W-:-:S07]  /*8e50*/  IMAD.MOV.U32 R15, RZ, RZ, -0x1 ;  /* 0xffffffffff0f7424 */ /* 0x000fce00078e00ff */
[----:B------:R-:W-:Y:S05]  /*8e60*/  WARPSYNC.COLLECTIVE R15, `(.L_x_140) ;  /* 0x000000000f0c7348 */ /* 0x000fea0003c00000 */
[----:B------:R-:W-:Y:S02]  /*8e70*/  ELECT P6, UR62, PT ;  /* 0x00000000003e782f */ /* 0x000fe400038c0000 */
[----:B------:R-:W-:Y:S01]  /*8e80*/  MOV R14, UR62 ;  /* 0x0000003e000e7c02 */ /* 0x000fe20008000f00 */
[----:B------:R-:W-:Y:S10]  /*8e90*/  ENDCOLLECTIVE ;  /* 0x000000000000791b */ /* 0x000ff40003800000 */
.L_x_140:
[----:B------:R-:W-:Y:S05]  /*8ea0*/  BSYNC B1 ;  /* 0x0000000000017941 */ /* 0x000fea0003800000 */
.L_x_139:
[----:B------:R-:W-:Y:S05]  /*8eb0*/  BRA `(.L_x_141) ;  /* 0xffffffec00e07947 */ /* 0x000fea000383ffff */
.L_x_125:
[----:B------:R-:W-:Y:S01]  /*8ec0*/  BSSY B0, `(.L_x_142) ;  /* 0x0000006000007945 */ /* 0x000fe20003800000 */
[----:B------:R-:W-:-:S07]  /*8ed0*/  IMAD.MOV.U32 R15, RZ, RZ, -0x1 ;  /* 0xffffffffff0f7424 */ /* 0x000fce00078e00ff */
[----:B------:R-:W-:Y:S05]  /*8ee0*/  WARPSYNC.COLLECTIVE R15, `(.L_x_143) ;  /* 0x000000000f0c7348 */ /* 0x000fea0003c00000 */
[----:B------:R-:W-:Y:S02]  /*8ef0*/  ELECT P6, UR62, PT ;  /* 0x00000000003e782f */ /* 0x000fe400038c0000 */
[----:B------:R-:W-:Y:S01]  /*8f00*/  MOV R14, UR62 ;  /* 0x0000003e000e7c02 */ /* 0x000fe20008000f00 */
[----:B------:R-:W-:Y:S10]  /*8f10*/  ENDCOLLECTIVE ;  /* 0x000000000000791b */ /* 0x000ff40003800000 */
.L_x_143:
[----:B------:R-:W-:Y:S05]  /*8f20*/  BSYNC B0 ;  /* 0x0000000000007941 */ /* 0x000fea0003800000 */
.L_x_142:
[----:B------:R-:W-:Y:S05]  /*8f30*/  BRA `(.L_x_144) ;  /* 0xfffffff800307947 */ /* 0x000fea000383ffff */
.L_x_129:
[----:B0-----:R0:W1:Y:S02]  /*8f40*/  SYNCS.PHASECHK.TRANS64.TRYWAIT P0, [R5+URZ], R2 ;  /* 0x00000002050075a7 */ /* 0x001064000800017f */
[----:B-1----:R-:W-:Y:S05]  /*8f50*/  @!P0 NANOSLEEP.SYNCS 0x989680 ;  /* 0x009896800000895d */ /* 0x002fea0003900000 */
[----:B------:R-:W1:Y:S02]  /*8f60*/  @!P0 SYNCS.PHASECHK.TRANS64 P0, [R5+URZ], R2 ;  /* 0x00000002050085a7 */ /* 0x000e64000800007f */
[----:B-1----:R-:W-:Y:S05]  /*8f70*/  @!P0 BRA `(.L_x_129) ;  /* 0xfffffffc00f08947 */ /* 0x002fea000383ffff */
[----:B------:R-:W-:Y:S05]  /*8f80*/  BRA `(.L_x_145) ;  /* 0xfffffff800707947 */ /* 0x000fea000383ffff */
.L_x_130:
[----:B0-----:R0:W1:Y:S02]  /*8f90*/  SYNCS.PHASECHK.TRANS64.TRYWAIT P0, [R7+URZ], R4 ;  /* 0x00000004070075a7 */ /* 0x001064000800017f */
[----:B-1----:R-:W-:Y:S05]  /*8fa0*/  @!P0 NANOSLEEP.SYNCS 0x989680 ;  /* 0x009896800000895d */ /* 0x002fea0003900000 */
[----:B------:R-:W1:Y:S02]  /*8fb0*/  @!P0 SYNCS.PHASECHK.TRANS64 P0, [R7+URZ], R4 ;  /* 0x00000004070085a7 */ /* 0x000e64000800007f */
[----:B-1----:R-:W-:Y:S05]  /*8fc0*/  @!P0 BRA `(.L_x_130) ;  /* 0xfffffffc00f08947 */ /* 0x002fea000383ffff */
[----:B------:R-:W-:Y:S05]  /*8fd0*/  BRA `(.L_x_146) ;  /* 0xfffffff800807947 */ /* 0x000fea000383ffff */
.L_x_131:
[----:B0-----:R0:W1:Y:S02]  /*8fe0*/  SYNCS.PHASECHK.TRANS64.TRYWAIT P0, [R6+URZ], R5 ;  /* 0x00000005060075a7 */ /* 0x001064000800017f */
[----:B-1----:R-:W-:Y:S05]  /*8ff0*/  @!P0 NANOSLEEP.SYNCS 0x989680 ;  /* 0x009896800000895d */ /* 0x002fea0003900000 */
[----:B------:R-:W1:Y:S02]  /*9000*/  @!P0 SYNCS.PHASECHK.TRANS64 P0, [R6+URZ], R5 ;  /* 0x00000005060085a7 */ /* 0x000e64000800007f */
[----:B-1----:R-:W-:Y:S05]  /*9010*/  @!P0 BRA `(.L_x_131) ;  /* 0xfffffffc00f08947 */ /* 0x002fea000383ffff */
[----:B------:R-:W-:Y:S05]  /*9020*/  BRA `(.L_x_147) ;  /* 0xfffffff800907947 */ /* 0x000fea000383ffff */
.L_x_132:
[----:B0-----:R0:W1:Y:S02]  /*9030*/  SYNCS.PHASECHK.TRANS64.TRYWAIT P0, [R9+URZ], R4 ;  /* 0x00000004090075a7 */ /* 0x001064000800017f */
[----:B-1----:R-:W-:Y:S05]  /*9040*/  @!P0 NANOSLEEP.SYNCS 0x989680 ;  /* 0x009896800000895d */ /* 0x002fea0003900000 */
[----:B------:R-:W1:Y:S02]  /*9050*/  @!P0 SYNCS.PHASECHK.TRANS64 P0, [R9+URZ], R4 ;  /* 0x00000004090085a7 */ /* 0x000e64000800007f */
[----:B-1----:R-:W-:Y:S05]  /*9060*/  @!P0 BRA `(.L_x_132) ;  /* 0xfffffffc00f08947 */ /* 0x002fea000383ffff */
[----:B------:R-:W-:Y:S05]  /*9070*/  BRA `(.L_x_148) ;  /* 0xfffffff800a07947 */ /* 0x000fea000383ffff */
.L_x_133:
[----:B0-----:R0:W1:Y:S02]  /*9080*/  SYNCS.PHASECHK.TRANS64.TRYWAIT P0, [R8+URZ], R5 ;  /* 0x00000005080075a7 */ /* 0x001064000800017f */
[----:B-1----:R-:W-:Y:S05]  /*9090*/  @!P0 NANOSLEEP.SYNCS 0x989680 ;  /* 0x009896800000895d */ /* 0x002fea0003900000 */
[----:B------:R-:W1:Y:S02]  /*90a0*/  @!P0 SYNCS.PHASECHK.TRANS64 P0, [R8+URZ], R5 ;  /* 0x00000005080085a7 */ /* 0x000e64000800007f */
[----:B-1----:R-:W-:Y:S05]  /*90b0*/  @!P0 BRA `(.L_x_133) ;  /* 0xfffffffc00f08947 */ /* 0x002fea000383ffff */
[----:B------:R-:W-:Y:S05]  /*90c0*/  BRA `(.L_x_149) ;  /* 0xfffffff800b07947 */ /* 0x000fea000383ffff */
.L_x_134:
[----:B-1----:R1:W2:Y:S02]  /*90d0*/  SYNCS.PHASECHK.TRANS64.TRYWAIT P0, [R11+URZ], R6 ;  /* 0x000000060b0075a7 */ /* 0x0022a4000800017f */
[----:B--2---:R-:W-:Y:S05]  /*90e0*/  @!P0 NANOSLEEP.SYNCS 0x989680 ;  /* 0x009896800000895d */ /* 0x004fea0003900000 */
[----:B------:R-:W2:Y:S02]  /*90f0*/  @!P0 SYNCS.PHASECHK.TRANS64 P0, [R11+URZ], R6 ;  /* 0x000000060b0085a7 */ /* 0x000ea4000800007f */
[----:B--2---:R-:W-:Y:S05]  /*9100*/  @!P0 BRA `(.L_x_134) ;  /* 0xfffffffc00f08947 */ /* 0x004fea000383ffff */
[----:B------:R-:W-:Y:S05]  /*9110*/  BRA `(.L_x_150) ;  /* 0xfffffff800b87947 */ /* 0x000fea000383ffff */
.L_x_151:
[----:B------:R-:W-:-:S00]  /*9120*/  BRA `(.L_x_151) ;  /* 0xfffffffc00fc7947 */ /* 0x000fc0000383ffff */
[----:B------:R-:W-:-:S00]  /*9130*/  NOP ;  /* 0x0000000000007918 */ /* 0x000fc00000000000 */
        /* <DEDUP_REMOVED lines=12> */
.L_x_152:


//--------------------- .nv.global.init           --------------------------
	.section	.nv.global.init,"aw",@progbits
.nv.global.init:
	.type		$str$24,@object
	.size		$str$24,($str$25 - $str$24)
$str$24:
        /*0000*/ 	.byte	0x28, 0x61, 0x64, 0x64, 0x72, 0x65, 0x73, 0x73, 0x20, 0x26, 0x20, 0x6d, 0x61, 0x73, 0x6b, 0x29
        /*0010*/ 	.byte	0x20, 0x3d, 0x3d, 0x20, 0x30, 0x00
	.type		$str$25,@object
	.size		$str$25,(__unnamed_2 - $str$25)
$str$25:
        /*0016*/ 	.byte	0x2f, 0x74, 0x6d, 0x70, 0x2f, 0x63, 0x75, 0x74, 0x6c, 0x61, 0x73, 0x73, 0x5f, 0x73, 0x77, 0x65
        /*0026*/ 	.byte	0x65, 0x70, 0x5f, 0x73, 0x72, 0x63, 0x2f, 0x69, 0x6e, 0x63, 0x6c, 0x75, 0x64, 0x65, 0x2f, 0x63
        /*0036*/ 	.byte	0x75, 0x74, 0x65, 0x2f, 0x70, 0x6f, 0x69, 0x6e, 0x74, 0x65, 0x72, 0x5f, 0x66, 0x6c, 0x61, 0x67
        /*0046*/ 	.byte	0x67, 0x65, 0x64, 0x2e, 0x68, 0x70, 0x70, 0x00
	.type		__unnamed_2,@object
	.size		__unnamed_2,(__unnamed_1 - __unnamed_2)
__unnamed_2:
        /*004e*/ 	.byte	0x61, 0x75, 0x74, 0x6f, 0x20, 0x63, 0x75, 0x74, 0x65, 0x3a, 0x3a, 0x61, 0x73, 0x5f, 0x70, 0x6f
        /* <DEDUP_REMOVED lines=28> */
	.type		__unnamed_1,@object
	.size		__unnamed_1,(.L_0 - __unnamed_1)
__unnamed_1:
        /* <DEDUP_REMOVED lines=29> */
        /*03ee*/ 	.byte	0x20, 0x26, 0x5d, 0x00
.L_0:


//--------------------- .nv.shared._ZN7cutlass13device_kernelINS_4gemm6kernel13GemmUniversalIN4cute5tupleIJiiiiEEENS1_10collective13CollectiveMmaINS1_49MainloopSm90TmaGmmaRmemAWarpSpecializedMixedInputILi7ENS5_IJNS4_1CILi1EEESB_SB_EEENS1_35KernelTmaWarpSpecializedCooperativeEEENS5_IJNSA_ILi128EEENSA_ILi64EEESF_EEENS_10bfloat16_tENS5_IJlSB_lEEENS5_IJNS_12float_e4m3_tEEEESJ_NS4_8TiledMMAINS4_8MMA_AtomIJNS4_4SM904GMMA27MMA_64x64x16_F32BF16BF16_RSILNSP_5MajorE0ELSR_0ELNSP_7ScaleInE1ELSS_1EEEEEENS4_6LayoutINS5_IJNSA_ILi2EEESB_SB_EEENS5_IJSB_NSA_ILi0EEESY_EEEEENS5_IJNS4_10UnderscoreES11_S11_EEEEENS4_13SM90_TMA_LOADENS4_14ComposedLayoutINS4_7SwizzleILi3ELi4ELi3EEENS4_18smem_ptr_flag_bitsILi16EEENSV_INS5_IJNSA_ILi8EEESG_EEENS5_IJSG_SB_EEEEEEEvNS4_8identityES14_NS15_IS17_NS18_ILi8EEENSV_INS5_IJS1A_SF_EEENS5_IJSF_SB_EEEEEEENS4_9Copy_AtomIJNS4_39AutoVectorizingCopyWithAssumedAlignmentILi128EEESK_EEES1F_EENS_8epilogue10collective6detail29Sm90TmaWarpSpecializedAdapterINS1R_15DefaultEpilogueISI_SJ_SJ_NS1Q_6thread17LinearCombinationISI_Li1EffLNS1V_9ScaleType4KindE0ELNS_15FloatRoundStyleE2ESI_EENS1_15EpilogueDefaultEEEEEvvEEEEvNT_6ParamsE --------------------------
	.section	.nv.shared._ZN7cutlass13device_kernelINS_4gemm6kernel13GemmUniversalIN4cute5tupleIJiiiiEEENS1_10collective13CollectiveMmaINS1_49MainloopSm90TmaGmmaRmemAWarpSpecializedMixedInputILi7ENS5_IJNS4_1CILi1EEESB_SB_EEENS1_35KernelTmaWarpSpecializedCooperativeEEENS5_IJNSA_ILi128EEENSA_ILi64EEESF_EEENS_10bfloat16_tENS5_IJlSB_lEEENS5_IJNS_12float_e4m3_tEEEESJ_NS4_8TiledMMAINS4_8MMA_AtomIJNS4_4SM904GMMA27MMA_64x64x16_F32BF16BF16_RSILNSP_5MajorE0ELSR_0ELNSP_7ScaleInE1ELSS_1EEEEEENS4_6LayoutINS5_IJNSA_ILi2EEESB_SB_EEENS5_IJSB_NSA_ILi0EEESY_EEEEENS5_IJNS4_10UnderscoreES11_S11_EEEEENS4_13SM90_TMA_LOADENS4_14ComposedLayoutINS4_7SwizzleILi3ELi4ELi3EEENS4_18smem_ptr_flag_bitsILi16EEENSV_INS5_IJNSA_ILi8EEESG_EEENS5_IJSG_SB_EEEEEEEvNS4_8identityES14_NS15_IS17_NS18_ILi8EEENSV_INS5_IJS1A_SF_EEENS5_IJSF_SB_EEEEEEENS4_9Copy_AtomIJNS4_39AutoVectorizingCopyWithAssumedAlignmentILi128EEESK_EEES1F_EENS_8epilogue10collective6detail29Sm90TmaWarpSpecializedAdapterINS1R_15DefaultEpilogueISI_SJ_SJ_NS1Q_6thread17LinearCombinationISI_Li1EffLNS1V_9ScaleType4KindE0ELNS_15FloatRoundStyleE2ESI_EENS1_15EpilogueDefaultEEEEEvvEEEEvNT_6ParamsE,"aw",@nobits
	.sectionflags	@""
	.align	16
	.zero		1024


//--------------------- .nv.shared.reserved.0     --------------------------
	.section	.nv.shared.reserved.0,"aw",@nobits
	.weak		__nv_reservedSMEM_offset_0_alias
	.size		__nv_reservedSMEM_offset_0_alias, 0, 0
	.other		__nv_reservedSMEM_offset_0_alias,@"STO_CUDA_RESERVED_SHARED STV_DEFAULT"
__nv_reservedSMEM_offset_0_alias:
	.zero		0


//--------------------- .nv.global                --------------------------
	.section	.nv.global,"aw",@nobits
.nv.global:
	.type		_ZN40_INTERNAL_cd7f390c_4_k_cu_7ba8ea17_171494cute1_E,@object
	.size		_ZN40_INTERNAL_cd7f390c_4_k_cu_7ba8ea17_171494cute1_E,(_ZN40_INTERNAL_cd7f390c_4_k_cu_7ba8ea17_171494cuda3std3__45__cpo6cbeginE - _ZN40_INTERNAL_cd7f390c_4_k_cu_7ba8ea17_171494cute1_E)
_ZN40_INTERNAL_cd7f390c_4_k_cu_7ba8ea17_171494cute1_E:
	.zero		1
	.type		_ZN40_INTERNAL_cd7f390c_4_k_cu_7ba8ea17_171494cuda3std3__45__cpo6cbeginE,@object
	.size		_ZN40_INTERNAL_cd7f390c_4_k_cu_7ba8ea17_171494cuda3std3__45__cpo6cbeginE,(_ZN40_INTERNAL_cd7f390c_4_k_cu_7ba8ea17_171494cuda3std3__48in_placeE - _ZN40_INTERNAL_cd7f390c_4_k_cu_7ba8ea17_171494cuda3std3__45__cpo6cbeginE)
_ZN40_INTERNAL_cd7f390c_4_k_cu_7ba8ea17_171494cuda3std3__45__cpo6cbeginE:
	.zero		1
	.type		_ZN40_INTERNAL_cd7f390c_4_k_cu_7ba8ea17_171494cuda3std3__48in_placeE,@object
	.size		_ZN40_INTERNAL_cd7f390c_4_k_cu_7ba8ea17_171494cuda3std3__48in_placeE,(_ZN40_INTERNAL_cd7f390c_4_k_cu_7ba8ea17_171494cuda3std6ranges3__45__cpo9iter_moveE - _ZN40_INTERNAL_cd7f390c_4_k_cu_7ba8ea17_171494cuda3std3__48in_placeE)
_ZN40_INTERNAL_cd7f390c_4_k_cu_7ba8ea17_171494cuda3std3__48in_placeE:
	.zero		1
	.type		_ZN40_INTERNAL_cd7f390c_4_k_cu_7ba8ea17_171494cuda3std6ranges3__45__cpo9iter_moveE,@object
	.size		_ZN40_INTERNAL_cd7f390c_4_k_cu_7ba8ea17_171494cuda3std6ranges3__45__cpo9iter_moveE,(_ZN40_INTERNAL_cd7f390c_4_k_cu_7ba8ea17_171494cuda3std3__45__cpo5beginE - _ZN40_INTERNAL_cd7f390c_4_k_cu_7ba8ea17_171494cuda3std6ranges3__45__cpo9iter_moveE)
_ZN40_INTERNAL_cd7f390c_4_k_cu_7ba8ea17_171494cuda3std6ranges3__45__cpo9iter_moveE:
	.zero		1
	.type		_ZN40_INTERNAL_cd7f390c_4_k_cu_7ba8ea17_171494cuda3std3__45__cpo5beginE,@object
	.size		_ZN40_INTERNAL_cd7f390c_4_k_cu_7ba8ea17_171494cuda3std3__45__cpo5beginE,(_ZN40_INTERNAL_cd7f390c_4_k_cu_7ba8ea17_171494cuda3std3__442_GLOBAL__N__cd7f390c_4_k_cu_7ba8ea17_171496ignoreE - _ZN40_INTERNAL_cd7f390c_4_k_cu_7ba8ea17_171494cuda3std3__45__cpo5beginE)
_ZN40_INTERNAL_cd7f390c_4_k_cu_7ba8ea17_171494cuda3std3__45__cpo5beginE:
	.zero		1
	.type		_ZN40_INTERNAL_cd7f390c_4_k_cu_7ba8ea17_171494cuda3std3__442_GLOBAL__N__cd7f390c_4_k_cu_7ba8ea17_171496ignoreE,@object
	.size		_ZN40_INTERNAL_cd7f390c_4_k_cu_7ba8ea17_171494cuda3std3__442_GLOBAL__N__cd7f390c_4_k_cu_7ba8ea17_171496ignoreE,(_ZN40_INTERNAL_cd7f390c_4_k_cu_7ba8ea17_171494cute7productE - _ZN40_INTERNAL_cd7f390c_4_k_cu_7ba8ea17_171494cuda3std3__442_GLOBAL__N__cd7f390c_4_k_cu_7ba8ea17_171496ignoreE)
_ZN40_INTERNAL_cd7f390c_4_k_cu_7ba8ea17_171494cuda3std3__442_GLOBAL__N__cd7f390c_4_k_cu_7ba8ea17_171496ignoreE:
	.zero		1
	.type		_ZN40_INTERNAL_cd7f390c_4_k_cu_7ba8ea17_171494cute7productE,@object
	.size		_ZN40_INTERNAL_cd7f390c_4_k_cu_7ba8ea17_171494cute7productE,(_ZN40_INTERNAL_cd7f390c_4_k_cu_7ba8ea17_171494cuda3std3__45__cpo3endE - _ZN40_INTERNAL_cd7f390c_4_k_cu_7ba8ea17_171494cute7productE)
_ZN40_INTERNAL_cd7f390c_4_k_cu_7ba8ea17_171494cute7productE:
	.zero		1
	.type		_ZN40_INTERNAL_cd7f390c_4_k_cu_7ba8ea17_171494cuda3std3__45__cpo3endE,@object
	.size		_ZN40_INTERNAL_cd7f390c_4_k_cu_7ba8ea17_171494cuda3std3__45__cpo3endE,(_ZN40_INTERNAL_cd7f390c_4_k_cu_7ba8ea17_171494cuda3std3__419piecewise_constructE - _ZN40_INTERNAL_cd7f390c_4_k_cu_7ba8ea17_171494cuda3std3__45__cpo3endE)
_ZN40_INTERNAL_cd7f390c_4_k_cu_7ba8ea17_171494cuda3std3__45__cpo3endE:
	.zero		1
	.type		_ZN40_INTERNAL_cd7f390c_4_k_cu_7ba8ea17_171494cuda3std3__419piecewise_constructE,@object
	.size		_ZN40_INTERNAL_cd7f390c_4_k_cu_7ba8ea17_171494cuda3std3__419piecewise_constructE,(_ZN40_INTERNAL_cd7f390c_4_k_cu_7ba8ea17_171494cuda3std3__45__cpo4cendE - _ZN40_INTERNAL_cd7f390c_4_k_cu_7ba8ea17_171494cuda3std3__419piecewise_constructE)
_ZN40_INTERNAL_cd7f390c_4_k_cu_7ba8ea17_171494cuda3std3__419piecewise_constructE:
	.zero		1
	.type		_ZN40_INTERNAL_cd7f390c_4_k_cu_7ba8ea17_171494cuda3std3__45__cpo4cendE,@object
	.size		_ZN40_INTERNAL_cd7f390c_4_k_cu_7ba8ea17_171494cuda3std3__45__cpo4cendE,(_ZN40_INTERNAL_cd7f390c_4_k_cu_7ba8ea17_171494cuda3std6ranges3__45__cpo4swapE - _ZN40_INTERNAL_cd7f390c_4_k_cu_7ba8ea17_171494cuda3std3__45__cpo4cendE)
_ZN40_INTERNAL_cd7f390c_4_k_cu_7ba8ea17_171494cuda3std3__45__cpo4cendE:
	.zero		1
	.type		_ZN40_INTERNAL_cd7f390c_4_k_cu_7ba8ea17_171494cuda3std6ranges3__45__cpo4swapE,@object
	.size		_ZN40_INTERNAL_cd7f390c_4_k_cu_7ba8ea17_171494cuda3std6ranges3__45__cpo4swapE,(.L_9 - _ZN40_INTERNAL_cd7f390c_4_k_cu_7ba8ea17_171494cuda3std6ranges3__45__cpo4swapE)
_ZN40_INTERNAL_cd7f390c_4_k_cu_7ba8ea17_171494cuda3std6ranges3__45__cpo4swapE:
	.zero		1
.L_9:


//--------------------- .nv.constant0._ZN7cutlass13device_kernelINS_4gemm6kernel13GemmUniversalIN4cute5tupleIJiiiiEEENS1_10collective13CollectiveMmaINS1_49MainloopSm90TmaGmmaRmemAWarpSpecializedMixedInputILi7ENS5_IJNS4_1CILi1EEESB_SB_EEENS1_35KernelTmaWarpSpecializedCooperativeEEENS5_IJNSA_ILi128EEENSA_ILi64EEESF_EEENS_10bfloat16_tENS5_IJlSB_lEEENS5_IJNS_12float_e4m3_tEEEESJ_NS4_8TiledMMAINS4_8MMA_AtomIJNS4_4SM904GMMA27MMA_64x64x16_F32BF16BF16_RSILNSP_5MajorE0ELSR_0ELNSP_7ScaleInE1ELSS_1EEEEEENS4_6LayoutINS5_IJNSA_ILi2EEESB_SB_EEENS5_IJSB_NSA_ILi0EEESY_EEEEENS5_IJNS4_10UnderscoreES11_S11_EEEEENS4_13SM90_TMA_LOADENS4_14ComposedLayoutINS4_7SwizzleILi3ELi4ELi3EEENS4_18smem_ptr_flag_bitsILi16EEENSV_INS5_IJNSA_ILi8EEESG_EEENS5_IJSG_SB_EEEEEEEvNS4_8identityES14_NS15_IS17_NS18_ILi8EEENSV_INS5_IJS1A_SF_EEENS5_IJSF_SB_EEEEEEENS4_9Copy_AtomIJNS4_39AutoVectorizingCopyWithAssumedAlignmentILi128EEESK_EEES1F_EENS_8epilogue10collective6detail29Sm90TmaWarpSpecializedAdapterINS1R_15DefaultEpilogueISI_SJ_SJ_NS1Q_6thread17LinearCombinationISI_Li1EffLNS1V_9ScaleType4KindE0ELNS_15FloatRoundStyleE2ESI_EENS1_15EpilogueDefaultEEEEEvvEEEEvNT_6ParamsE --------------------------
	.section	.nv.constant0._ZN7cutlass13device_kernelINS_4gemm6kernel13GemmUniversalIN4cute5tupleIJiiiiEEENS1_10collective13CollectiveMmaINS1_49MainloopSm90TmaGmmaRmemAWarpSpecializedMixedInputILi7ENS5_IJNS4_1CILi1EEESB_SB_EEENS1_35KernelTmaWarpSpecializedCooperativeEEENS5_IJNSA_ILi128EEENSA_ILi64EEESF_EEENS_10bfloat16_tENS5_IJlSB_lEEENS5_IJNS_12float_e4m3_tEEEESJ_NS4_8TiledMMAINS4_8MMA_AtomIJNS4_4SM904GMMA27MMA_64x64x16_F32BF16BF16_RSILNSP_5MajorE0ELSR_0ELNSP_7ScaleInE1ELSS_1EEEEEENS4_6LayoutINS5_IJNSA_ILi2EEESB_SB_EEENS5_IJSB_NSA_ILi0EEESY_EEEEENS5_IJNS4_10UnderscoreES11_S11_EEEEENS4_13SM90_TMA_LOADENS4_14ComposedLayoutINS4_7SwizzleILi3ELi4ELi3EEENS4_18smem_ptr_flag_bitsILi16EEENSV_INS5_IJNSA_ILi8EEESG_EEENS5_IJSG_SB_EEEEEEEvNS4_8identityES14_NS15_IS17_NS18_ILi8EEENSV_INS5_IJS1A_SF_EEENS5_IJSF_SB_EEEEEEENS4_9Copy_AtomIJNS4_39AutoVectorizingCopyWithAssumedAlignmentILi128EEESK_EEES1F_EENS_8epilogue10collective6detail29Sm90TmaWarpSpecializedAdapterINS1R_15DefaultEpilogueISI_SJ_SJ_NS1Q_6thread17LinearCombinationISI_Li1EffLNS1V_9ScaleType4KindE0ELNS_15FloatRoundStyleE2ESI_EENS1_15EpilogueDefaultEEEEEvvEEEEvNT_6ParamsE,"a",@progbits
	.sectionflags	@""
	.align	4
.nv.constant0._ZN7cutlass13device_kernelINS_4gemm6kernel13GemmUniversalIN4cute5tupleIJiiiiEEENS1_10collective13CollectiveMmaINS1_49MainloopSm90TmaGmmaRmemAWarpSpecializedMixedInputILi7ENS5_IJNS4_1CILi1EEESB_SB_EEENS1_35KernelTmaWarpSpecializedCooperativeEEENS5_IJNSA_ILi128EEENSA_ILi64EEESF_EEENS_10bfloat16_tENS5_IJlSB_lEEENS5_IJNS_12float_e4m3_tEEEESJ_NS4_8TiledMMAINS4_8MMA_AtomIJNS4_4SM904GMMA27MMA_64x64x16_F32BF16BF16_RSILNSP_5MajorE0ELSR_0ELNSP_7ScaleInE1ELSS_1EEEEEENS4_6LayoutINS5_IJNSA_ILi2EEESB_SB_EEENS5_IJSB_NSA_ILi0EEESY_EEEEENS5_IJNS4_10UnderscoreES11_S11_EEEEENS4_13SM90_TMA_LOADENS4_14ComposedLayoutINS4_7SwizzleILi3ELi4ELi3EEENS4_18smem_ptr_flag_bitsILi16EEENSV_INS5_IJNSA_ILi8EEESG_EEENS5_IJSG_SB_EEEEEEEvNS4_8identityES14_NS15_IS17_NS18_ILi8EEENSV_INS5_IJS1A_SF_EEENS5_IJSF_SB_EEEEEEENS4_9Copy_AtomIJNS4_39AutoVectorizingCopyWithAssumedAlignmentILi128EEESK_EEES1F_EENS_8epilogue10collective6detail29Sm90TmaWarpSpecializedAdapterINS1R_15DefaultEpilogueISI_SJ_SJ_NS1Q_6thread17LinearCombinationISI_Li1EffLNS1V_9ScaleType4KindE0ELNS_15FloatRoundStyleE2ESI_EENS1_15EpilogueDefaultEEEEEvvEEEEvNT_6ParamsE:
	.zero		2176


//--------------------- SYMBOLS --------------------------

	.type		.nv.reservedSmem.offset0,@object
	.size		.nv.reservedSmem.offset0,0x4
	.type		__assertfail,@function
